	.headerflags	@"EF_CUDA_TEXMODE_UNIFIED EF_CUDA_64BIT_ADDRESS EF_CUDA_ACCELERATORS EF_CUDA_SM90 EF_CUDA_VIRTUAL_SM(EF_CUDA_SM90)"
	.elftype	@"ET_EXEC"


//--------------------- .nv.info                  --------------------------
	.section	.nv.info,"",@"SHT_CUDA_INFO"
	.align	4


	//----- nvinfo : EIATTR_REGCOUNT
	.align		4
        /*0000*/ 	.byte	0x04, 0x2f
        /*0002*/ 	.short	(.L_1 - .L_0)
	.align		4
.L_0:
        /*0004*/ 	.word	index@(triton_poi_fused_avg_pool2d_7)
        /*0008*/ 	.word	0x00000030


	//----- nvinfo : EIATTR_MIN_STACK_SIZE
	.align		4
.L_1:
        /*000c*/ 	.byte	0x04, 0x12
        /*000e*/ 	.short	(.L_3 - .L_2)
	.align		4
.L_2:
        /*0010*/ 	.word	index@(triton_poi_fused_avg_pool2d_7)
        /*0014*/ 	.word	0x00000000


	//----- nvinfo : EIATTR_FRAME_SIZE
	.align		4
.L_3:
        /*0018*/ 	.byte	0x04, 0x11
        /*001a*/ 	.short	(.L_5 - .L_4)
	.align		4
.L_4:
        /*001c*/ 	.word	index@(triton_poi_fused_avg_pool2d_7)
        /*0020*/ 	.word	0x00000000


	//----- nvinfo : EIATTR_MIN_STACK_SIZE
	.align		4
.L_5:
        /*0024*/ 	.byte	0x04, 0x12
        /*0026*/ 	.short	(.L_7 - .L_6)
	.align		4
.L_6:
        /*0028*/ 	.word	index@(triton_poi_fused_avg_pool2d_7)
        /*002c*/ 	.word	0x00000000
.L_7:


//--------------------- .nv.info.triton_poi_fused_avg_pool2d_7 --------------------------
	.section	.nv.info.triton_poi_fused_avg_pool2d_7,"",@"SHT_CUDA_INFO"
	.sectionflags	@""
	.align	4


	//----- nvinfo : EIATTR_CUDA_API_VERSION
	.align		4
        /*0000*/ 	.byte	0x04, 0x37
        /*0002*/ 	.short	(.L_9 - .L_8)
.L_8:
        /*0004*/ 	.word	0x0000007c


	//----- nvinfo : EIATTR_KPARAM_INFO
	.align		4
.L_9:
        /*0008*/ 	.byte	0x04, 0x17
        /*000a*/ 	.short	(.L_11 - .L_10)
.L_10:
        /*000c*/ 	.word	0x00000000
        /*0010*/ 	.short	0x0003
        /*0012*/ 	.short	0x0014
        /*0014*/ 	.byte	0x00, 0xf0, 0x11, 0x00


	//----- nvinfo : EIATTR_KPARAM_INFO
	.align		4
.L_11:
        /*0018*/ 	.byte	0x04, 0x17
        /*001a*/ 	.short	(.L_13 - .L_12)
.L_12:
        /*001c*/ 	.word	0x00000000
        /*0020*/ 	.short	0x0002
        /*0022*/ 	.short	0x0010
        /*0024*/ 	.byte	0x00, 0xf0, 0x11, 0x00


	//----- nvinfo : EIATTR_KPARAM_INFO
	.align		4
.L_13:
        /*0028*/ 	.byte	0x04, 0x17
        /*002a*/ 	.short	(.L_15 - .L_14)
.L_14:
        /*002c*/ 	.word	0x00000000
        /*0030*/ 	.short	0x0001
        /*0032*/ 	.short	0x0008
        /*0034*/ 	.byte	0x00, 0xf4, 0x21, 0x00


	//----- nvinfo : EIATTR_KPARAM_INFO
	.align		4
.L_15:
        /*0038*/ 	.byte	0x04, 0x17
        /*003a*/ 	.short	(.L_17 - .L_16)
.L_16:
        /*003c*/ 	.word	0x00000000
        /*0040*/ 	.short	0x0000
        /*0042*/ 	.short	0x0000
        /*0044*/ 	.byte	0x00, 0xf4, 0x21, 0x00


	//----- nvinfo : EIATTR_SPARSE_MMA_MASK
	.align		4
.L_17:
        /*0048*/ 	.byte	0x03, 0x50
        /*004a*/ 	.short	0x0000


	//----- nvinfo : EIATTR_MAXREG_COUNT
	.align		4
        /*004c*/ 	.byte	0x03, 0x1b
        /*004e*/ 	.short	0x00ff


	//----- nvinfo : EIATTR_EXIT_INSTR_OFFSETS
	.align		4
        /*0050*/ 	.byte	0x04, 0x1c
        /*0052*/ 	.short	(.L_19 - .L_18)


	//   ....[0]....
.L_18:
        /*0054*/ 	.word	0x00002d50


	//   ....[1]....
        /*0058*/ 	.word	0x00002db0


	//----- nvinfo : EIATTR_REQNTID
	.align		4
.L_19:
        /*005c*/ 	.byte	0x04, 0x10
        /*005e*/ 	.short	(.L_21 - .L_20)
.L_20:
        /*0060*/ 	.word	0x00000080
        /*0064*/ 	.word	0x00000001
        /*0068*/ 	.word	0x00000001


	//----- nvinfo : EIATTR_CBANK_PARAM_SIZE
	.align		4
.L_21:
        /*006c*/ 	.byte	0x03, 0x19
        /*006e*/ 	.short	0x0018


	//----- nvinfo : EIATTR_PARAM_CBANK
	.align		4
        /*0070*/ 	.byte	0x04, 0x0a
        /*0072*/ 	.short	(.L_23 - .L_22)
	.align		4
.L_22:
        /*0074*/ 	.word	index@(.nv.constant0.triton_poi_fused_avg_pool2d_7)
        /*0078*/ 	.short	0x0210
        /*007a*/ 	.short	0x0018


	//----- nvinfo : EIATTR_SW_WAR
	.align		4
.L_23:
        /*007c*/ 	.byte	0x04, 0x36
        /*007e*/ 	.short	(.L_25 - .L_24)
.L_24:
        /*0080*/ 	.word	0x00000008
.L_25:


//--------------------- .nv.callgraph             --------------------------
	.section	.nv.callgraph,"",@"SHT_CUDA_CALLGRAPH"
	.align	4
	.sectionentsize	8
	.align		4
        /*0000*/ 	.word	0x00000000
	.align		4
        /*0004*/ 	.word	0xffffffff
	.align		4
        /*0008*/ 	.word	0x00000000
	.align		4
        /*000c*/ 	.word	0xfffffffe
	.align		4
        /*0010*/ 	.word	0x00000000
	.align		4
        /*0014*/ 	.word	0xfffffffd
	.align		4
        /*0018*/ 	.word	0x00000000
	.align		4
        /*001c*/ 	.word	0xfffffffc


//--------------------- .text.triton_poi_fused_avg_pool2d_7 --------------------------
	.section	.text.triton_poi_fused_avg_pool2d_7,"ax",@progbits
	.sectionflags	@"SHF_BARRIERS=1"
	.align	128
        .global         triton_poi_fused_avg_pool2d_7
        .type           triton_poi_fused_avg_pool2d_7,@function
        .size           triton_poi_fused_avg_pool2d_7,(.L_x_1 - triton_poi_fused_avg_pool2d_7)
        .other          triton_poi_fused_avg_pool2d_7,@"STO_CUDA_ENTRY STV_DEFAULT"
triton_poi_fused_avg_pool2d_7:
.text.triton_poi_fused_avg_pool2d_7:
[----:B------:R-:W0:Y:S01]  /*0000*/  LDC R1, c[0x0][0x28] ;  /* 0x00000a00ff017b82 */ /* 0x000e220000000800 */
[----:B------:R-:W1:Y:S07]  /*0010*/  S2R R2, SR_TID.X ;  /* 0x0000000000027919 */ /* 0x000e6e0000002100 */
[----:B------:R-:W2:Y:S01]  /*0020*/  S2UR UR4, SR_CTAID.X ;  /* 0x00000000000479c3 */ /* 0x000ea20000002500 */
[----:B------:R-:W-:Y:S01]  /*0030*/  HFMA2.MMA R31, -RZ, RZ, 0, 0 ;  /* 0x00000000ff1f7435 */ /* 0x000fe200000001ff */
[----:B------:R-:W-:Y:S01]  /*0040*/  CS2R R36, SRZ ;  /* 0x0000000000247805 */ /* 0x000fe2000001ff00 */
[----:B------:R-:W3:Y:S01]  /*0050*/  S2R R27, SR_CTAID.Y ;  /* 0x00000000001b7919 */ /* 0x000ee20000002600 */
[----:B------:R-:W-:Y:S01]  /*0060*/  IMAD.MOV.U32 R41, RZ, RZ, RZ ;  /* 0x000000ffff297224 */ /* 0x000fe200078e00ff */
[----:B------:R-:W-:-:S03]  /*0070*/  ULDC.64 UR8, c[0x0][0x208] ;  /* 0x0000820000087ab9 */ /* 0x000fc60000000a00 */
[----:B------:R-:W4:Y:S01]  /*0080*/  LDC.64 R22, c[0x0][0x210] ;  /* 0x00008400ff167b82 */ /* 0x000f220000000a00 */
[----:B--2---:R-:W-:Y:S01]  /*0090*/  USHF.L.U32 UR4, UR4, 0x2, URZ ;  /* 0x0000000204047899 */ /* 0x004fe2000800063f */
[----:B-1----:R-:W-:Y:S02]  /*00a0*/  SHF.R.U32.HI R0, RZ, 0x1, R2 ;  /* 0x00000001ff007819 */ /* 0x002fe40000011602 */
[----:B------:R-:W-:Y:S02]  /*00b0*/  LOP3.LUT R3, R2, 0x40, RZ, 0xc0, !PT ;  /* 0x0000004002037812 */ /* 0x000fe400078ec0ff */
[----:B------:R-:W-:Y:S02]  /*00c0*/  SGXT.U32 R0, R0, 0x5 ;  /* 0x000000050000781a */ /* 0x000fe40000000000 */
[----:B------:R-:W-:Y:S02]  /*00d0*/  SHF.R.U32.HI R3, RZ, 0x1, R3 ;  /* 0x00000001ff037819 */ /* 0x000fe40000011603 */
[----:B---3--:R-:W-:-:S02]  /*00e0*/  SHF.R.S32.HI R4, RZ, 0x17, R27 ;  /* 0x00000017ff047819 */ /* 0x008fc4000001141b */
[----:B------:R-:W-:Y:S01]  /*00f0*/  LOP3.LUT R5, R0, R3, RZ, 0xfc, !PT ;  /* 0x0000000300057212 */ /* 0x000fe200078efcff */
[----:B------:R-:W-:Y:S01]  /*0100*/  IMAD.SHL.U32 R0, R27, 0x100, RZ ;  /* 0x000001001b007824 */ /* 0x000fe200078e00ff */
[----:B------:R-:W-:Y:S02]  /*0110*/  SGXT R3, R4, 0x1 ;  /* 0x000000010403781a */ /* 0x000fe40000000200 */
[----:B------:R-:W-:Y:S02]  /*0120*/  LOP3.LUT R18, R2, 0x1, RZ, 0xc0, !PT ;  /* 0x0000000102127812 */ /* 0x000fe400078ec0ff */
[----:B------:R-:W-:Y:S02]  /*0130*/  LOP3.LUT R0, R0, R5, RZ, 0xfc, !PT ;  /* 0x0000000500007212 */ /* 0x000fe400078efcff */
[----:B------:R-:W-:Y:S02]  /*0140*/  LEA R18, R18, UR4, 0x1 ;  /* 0x0000000412127c11 */ /* 0x000fe4000f8e08ff */
[----:B------:R-:W-:-:S03]  /*0150*/  LEA.HI R9, R3, R0, RZ, 0x5 ;  /* 0x0000000003097211 */ /* 0x000fc600078f28ff */
[C---:B------:R-:W-:Y:S01]  /*0160*/  VIADD R26, R18.reuse, 0xffffff43 ;  /* 0xffffff43121a7836 */ /* 0x040fe20000000000 */
[C---:B------:R-:W-:Y:S01]  /*0170*/  LOP3.LUT R4, R9.reuse, 0x80, RZ, 0xfc, !PT ;  /* 0x0000008009047812 */ /* 0x040fe200078efcff */
[C---:B------:R-:W-:Y:S01]  /*0180*/  VIADD R8, R18.reuse, 0x1 ;  /* 0x0000000112087836 */ /* 0x040fe20000000000 */
[----:B------:R-:W-:Y:S01]  /*0190*/  LOP3.LUT R5, R9, 0xffffff60, RZ, 0xc0, !PT ;  /* 0xffffff6009057812 */ /* 0x000fe200078ec0ff */
[C---:B------:R-:W-:Y:S01]  /*01a0*/  VIADD R10, R18.reuse, 0xffffff40 ;  /* 0xffffff40120a7836 */ /* 0x040fe20000000000 */
[----:B------:R-:W-:Y:S01]  /*01b0*/  SHF.R.S32.HI R6, RZ, 0x5, R4 ;  /* 0x00000005ff067819 */ /* 0x000fe20000011404 */
[----:B------:R-:W-:-:S03]  /*01c0*/  VIADD R32, R18, 0xffffff3e ;  /* 0xffffff3e12207836 */ /* 0x000fc60000000000 */
[----:B------:R-:W-:-:S04]  /*01d0*/  LEA.HI R4, R6, R6, RZ, 0x5 ;  /* 0x0000000606047211 */ /* 0x000fc800078f28ff */
[----:B------:R-:W-:Y:S01]  /*01e0*/  LOP3.LUT R13, R4, 0xffffffe0, RZ, 0xc0, !PT ;  /* 0xffffffe0040d7812 */ /* 0x000fe200078ec0ff */
[----:B------:R-:W-:Y:S01]  /*01f0*/  IMAD.IADD R4, R0, 0x1, -R5 ;  /* 0x0000000100047824 */ /* 0x000fe200078e0a05 */
[----:B------:R-:W-:-:S03]  /*0200*/  IADD3 R0, R18, -0xc3, RZ ;  /* 0xffffff3d12007810 */ /* 0x000fc60007ffe0ff */
[----:B------:R-:W-:Y:S02]  /*0210*/  IMAD.IADD R13, R6, 0x1, -R13 ;  /* 0x00000001060d7824 */ /* 0x000fe400078e0a0d */
[----:B------:R-:W-:-:S03]  /*0220*/  IMAD R5, R4, 0x6, RZ ;  /* 0x0000000604057824 */ /* 0x000fc600078e02ff */
[----:B------:R-:W-:Y:S01]  /*0230*/  ISETP.GT.AND P0, PT, R13, RZ, PT ;  /* 0x000000ff0d00720c */ /* 0x000fe20003f04270 */
[----:B------:R-:W-:-:S03]  /*0240*/  IMAD R19, R6, 0x180, R5 ;  /* 0x0000018006137824 */ /* 0x000fc600078e0205 */
[----:B------:R-:W-:Y:S01]  /*0250*/  ISETP.GT.AND P5, PT, R4, RZ, P0 ;  /* 0x000000ff0400720c */ /* 0x000fe200007a4270 */
[----:B------:R-:W-:Y:S01]  /*0260*/  IMAD.IADD R15, R10, 0x1, R19 ;  /* 0x000000010a0f7824 */ /* 0x000fe200078e0213 */
[----:B------:R-:W-:Y:S01]  /*0270*/  ISETP.GT.AND P0, PT, R4, -0x1, P0 ;  /* 0xffffffff0400780c */ /* 0x000fe20000704270 */
[C---:B------:R-:W-:Y:S01]  /*0280*/  VIADD R34, R18.reuse, 0xffffff41 ;  /* 0xffffff4112227836 */ /* 0x040fe20000000000 */
[C---:B------:R-:W-:Y:S01]  /*0290*/  ISETP.LT.AND P2, PT, R18.reuse, 0x3, P5 ;  /* 0x000000031200780c */ /* 0x040fe20002f41270 */
[----:B----4-:R-:W-:Y:S01]  /*02a0*/  IMAD.WIDE R14, R15, 0x4, R22 ;  /* 0x000000040f0e7825 */ /* 0x010fe200078e0216 */
[----:B------:R-:W-:Y:S02]  /*02b0*/  ISETP.LT.AND P6, PT, R18, 0x3, P0 ;  /* 0x000000031200780c */ /* 0x000fe400007c1270 */
[----:B------:R-:W-:Y:S01]  /*02c0*/  IADD3 R7, R0, R19, RZ ;  /* 0x0000001300077210 */ /* 0x000fe20007ffe0ff */
[----:B------:R-:W-:Y:S01]  /*02d0*/  IMAD.IADD R17, R32, 0x1, R19 ;  /* 0x0000000120117824 */ /* 0x000fe200078e0213 */
[----:B------:R-:W-:-:S02]  /*02e0*/  IADD3 R25, R26, R19, RZ ;  /* 0x000000131a197210 */ /* 0x000fc40007ffe0ff */
[C---:B------:R-:W-:Y:S01]  /*02f0*/  ISETP.LT.AND P5, PT, R8.reuse, 0x3, P5 ;  /* 0x000000030800780c */ /* 0x040fe20002fa1270 */
[----:B------:R-:W-:Y:S01]  /*0300*/  IMAD.WIDE R6, R7, 0x4, R22 ;  /* 0x0000000407067825 */ /* 0x000fe200078e0216 */
[----:B------:R-:W-:-:S03]  /*0310*/  ISETP.LT.AND P0, PT, R8, 0x3, P0 ;  /* 0x000000030800780c */ /* 0x000fc60000701270 */
[--C-:B------:R-:W-:Y:S01]  /*0320*/  IMAD.WIDE R24, R25, 0x4, R22.reuse ;  /* 0x0000000419187825 */ /* 0x100fe200078e0216 */
[----:B------:R1:W2:Y:S03]  /*0330*/  @P2 LDG.E.EL R31, desc[UR8][R6.64] ;  /* 0x00000008061f2981 */ /* 0x0002a6000c2e1900 */
[----:B------:R-:W-:Y:S01]  /*0340*/  VIADD R12, R18, 0xffffff44 ;  /* 0xffffff44120c7836 */ /* 0x000fe20000000000 */
[----:B------:R-:W-:Y:S01]  /*0350*/  MOV R20, RZ ;  /* 0x000000ff00147202 */ /* 0x000fe20000000f00 */
[----:B------:R-:W-:Y:S01]  /*0360*/  IMAD.WIDE R16, R17, 0x4, R22 ;  /* 0x0000000411107825 */ /* 0x000fe200078e0216 */
[----:B------:R-:W-:Y:S01]  /*0370*/  IADD3 R11, R34, R19, RZ ;  /* 0x00000013220b7210 */ /* 0x000fe20007ffe0ff */
[----:B------:R3:W4:Y:S02]  /*0380*/  @P6 LDG.E.EL R36, desc[UR8][R14.64] ;  /* 0x000000080e246981 */ /* 0x000724000c2e1900 */
[----:B------:R-:W-:-:S02]  /*0390*/  IMAD.IADD R21, R12, 0x1, R19 ;  /* 0x000000010c157824 */ /* 0x000fc400078e0213 */
[----:B------:R5:W4:Y:S01]  /*03a0*/  @P6 LDG.E.EL R41, desc[UR8][R24.64] ;  /* 0x0000000818296981 */ /* 0x000b22000c2e1900 */
[----:B------:R-:W-:Y:S01]  /*03b0*/  IMAD.MOV.U32 R33, RZ, RZ, RZ ;  /* 0x000000ffff217224 */ /* 0x000fe200078e00ff */
[----:B------:R-:W-:Y:S01]  /*03c0*/  CS2R R28, SRZ ;  /* 0x00000000001c7805 */ /* 0x000fe2000001ff00 */
[--C-:B-1----:R-:W-:Y:S01]  /*03d0*/  IMAD.WIDE R6, R11, 0x4, R22.reuse ;  /* 0x000000040b067825 */ /* 0x102fe200078e0216 */
[----:B------:R1:W4:Y:S03]  /*03e0*/  @P5 LDG.E.EL R20, desc[UR8][R16.64] ;  /* 0x0000000810145981 */ /* 0x000326000c2e1900 */
[----:B---3--:R-:W-:Y:S01]  /*03f0*/  IMAD.WIDE R14, R21, 0x4, R22 ;  /* 0x00000004150e7825 */ /* 0x008fe200078e0216 */
[----:B------:R-:W3:Y:S04]  /*0400*/  @P0 LDG.E.EL R33, desc[UR8][R6.64] ;  /* 0x0000000806210981 */ /* 0x000ee8000c2e1900 */
[----:B------:R1:W3:Y:S01]  /*0410*/  @P0 LDG.E.EL R29, desc[UR8][R14.64] ;  /* 0x000000080e1d0981 */ /* 0x0002e2000c2e1900 */
[----:B-----5:R-:W-:-:S02]  /*0420*/  SHF.R.S32.HI R24, RZ, 0x5, R9 ;  /* 0x00000005ff187819 */ /* 0x020fc40000011409 */
[----:B------:R-:W-:Y:S02]  /*0430*/  IADD3 R21, R9, 0xc0, RZ ;  /* 0x000000c009157810 */ /* 0x000fe40007ffe0ff */
[----:B------:R-:W-:Y:S02]  /*0440*/  LEA.HI R11, R24, R24, RZ, 0x5 ;  /* 0x00000018180b7211 */ /* 0x000fe400078f28ff */
[----:B------:R-:W-:Y:S02]  /*0450*/  SHF.R.S32.HI R30, RZ, 0x5, R21 ;  /* 0x00000005ff1e7819 */ /* 0x000fe40000011415 */
[----:B------:R-:W-:Y:S02]  /*0460*/  LOP3.LUT R11, R11, 0xffffffe0, RZ, 0xc0, !PT ;  /* 0xffffffe00b0b7812 */ /* 0x000fe400078ec0ff */
[C---:B-1----:R-:W-:Y:S01]  /*0470*/  LEA.HI R16, R30.reuse, R30, RZ, 0x5 ;  /* 0x0000001e1e107211 */ /* 0x042fe200078f28ff */
[----:B0-----:R-:W-:Y:S02]  /*0480*/  IMAD R15, R30, 0x180, R5 ;  /* 0x000001801e0f7824 */ /* 0x001fe400078e0205 */
[----:B------:R-:W-:Y:S01]  /*0490*/  IMAD.IADD R17, R24, 0x1, -R11 ;  /* 0x0000000118117824 */ /* 0x000fe200078e0a0b */
[----:B------:R-:W-:Y:S01]  /*04a0*/  LOP3.LUT R11, R16, 0xffffffe0, RZ, 0xc0, !PT ;  /* 0xffffffe0100b7812 */ /* 0x000fe200078ec0ff */
[----:B------:R-:W-:-:S02]  /*04b0*/  IMAD R16, R24, 0x180, R5 ;  /* 0x0000018018107824 */ /* 0x000fc400078e0205 */
[----:B------:R-:W-:Y:S01]  /*04c0*/  IMAD.IADD R7, R0, 0x1, R15 ;  /* 0x0000000100077824 */ /* 0x000fe200078e020f */
[----:B------:R-:W-:Y:S01]  /*04d0*/  ISETP.GT.AND P1, PT, R17, RZ, PT ;  /* 0x000000ff1100720c */ /* 0x000fe20003f24270 */
[----:B------:R-:W-:Y:S01]  /*04e0*/  IMAD.IADD R11, R30, 0x1, -R11 ;  /* 0x000000011e0b7824 */ /* 0x000fe200078e0a0b */
[----:B------:R-:W-:Y:S02]  /*04f0*/  IADD3 R25, R0, R16, RZ ;  /* 0x0000001000197210 */ /* 0x000fe40007ffe0ff */
[----:B------:R-:W-:Y:S02]  /*0500*/  ISETP.GT.AND P3, PT, R4, RZ, P1 ;  /* 0x000000ff0400720c */ /* 0x000fe40000f64270 */
[----:B------:R-:W-:Y:S01]  /*0510*/  ISETP.GT.AND P4, PT, R11, RZ, PT ;  /* 0x000000ff0b00720c */ /* 0x000fe20003f84270 */
[----:B------:R-:W-:Y:S01]  /*0520*/  IMAD.WIDE R24, R25, 0x4, R22 ;  /* 0x0000000419187825 */ /* 0x000fe200078e0216 */
[----:B------:R-:W-:-:S03]  /*0530*/  IADD3 R21, R10, R15, RZ ;  /* 0x0000000f0a157210 */ /* 0x000fc60007ffe0ff */
[----:B------:R-:W-:Y:S02]  /*0540*/  IMAD.MOV.U32 R30, RZ, RZ, RZ ;  /* 0x000000ffff1e7224 */ /* 0x000fe400078e00ff */
[----:B------:R-:W-:-:S04]  /*0550*/  IMAD.WIDE R6, R7, 0x4, R22 ;  /* 0x0000000407067825 */ /* 0x000fc800078e0216 */
[----:B------:R-:W-:Y:S01]  /*0560*/  IMAD.MOV.U32 R35, RZ, RZ, RZ ;  /* 0x000000ffff237224 */ /* 0x000fe200078e00ff */
[----:B--2---:R-:W-:Y:S02]  /*0570*/  SEL R31, R31, RZ, P2 ;  /* 0x000000ff1f1f7207 */ /* 0x004fe40001000000 */
[----:B------:R-:W-:Y:S02]  /*0580*/  ISETP.LT.AND P2, PT, R18, 0x3, P3 ;  /* 0x000000031200780c */ /* 0x000fe40001f41270 */
[----:B----4-:R-:W-:Y:S02]  /*0590*/  SEL R36, R36, RZ, P6 ;  /* 0x000000ff24247207 */ /* 0x010fe40003000000 */
[----:B------:R-:W-:Y:S02]  /*05a0*/  SEL R41, R41, RZ, P6 ;  /* 0x000000ff29297207 */ /* 0x000fe40003000000 */
[----:B------:R-:W-:Y:S02]  /*05b0*/  ISETP.GT.AND P6, PT, R4, RZ, P4 ;  /* 0x000000ff0400720c */ /* 0x000fe400027c4270 */
[----:B------:R-:W-:-:S05]  /*05c0*/  SEL R14, R20, RZ, P5 ;  /* 0x000000ff140e7207 */ /* 0x000fca0002800000 */
[----:B------:R0:W2:Y:S01]  /*05d0*/  @P2 LDG.E.EL R28, desc[UR8][R24.64] ;  /* 0x00000008181c2981 */ /* 0x0000a2000c2e1900 */
[----:B------:R-:W-:Y:S02]  /*05e0*/  ISETP.LT.AND P5, PT, R18, 0x3, P6 ;  /* 0x000000031200780c */ /* 0x000fe400037a1270 */
[----:B------:R-:W-:Y:S02]  /*05f0*/  ISETP.GT.AND P4, PT, R4, -0x1, P4 ;  /* 0xffffffff0400780c */ /* 0x000fe40002784270 */
[----:B---3--:R-:W-:Y:S02]  /*0600*/  SEL R33, R33, RZ, P0 ;  /* 0x000000ff21217207 */ /* 0x008fe40000000000 */
[----:B------:R-:W-:Y:S02]  /*0610*/  SEL R29, R29, RZ, P0 ;  /* 0x000000ff1d1d7207 */ /* 0x000fe40000000000 */
[----:B------:R-:W-:Y:S01]  /*0620*/  ISETP.LT.AND P0, PT, R18, 0x3, P4 ;  /* 0x000000031200780c */ /* 0x000fe20002701270 */
[----:B0-----:R-:W-:-:S02]  /*0630*/  IMAD.IADD R25, R26, 0x1, R15 ;  /* 0x000000011a197824 */ /* 0x001fc400078e020f */
[--C-:B------:R-:W-:Y:S02]  /*0640*/  IMAD.WIDE R20, R21, 0x4, R22.reuse ;  /* 0x0000000415147825 */ /* 0x100fe400078e0216 */
[----:B------:R0:W3:Y:S02]  /*0650*/  @P5 LDG.E.EL R30, desc[UR8][R6.64] ;  /* 0x00000008061e5981 */ /* 0x0000e4000c2e1900 */
[----:B------:R-:W-:-:S06]  /*0660*/  IMAD.WIDE R24, R25, 0x4, R22 ;  /* 0x0000000419187825 */ /* 0x000fcc00078e0216 */
[----:B------:R1:W4:Y:S04]  /*0670*/  @P0 LDG.E.EL R35, desc[UR8][R20.64] ;  /* 0x0000000814230981 */ /* 0x000328000c2e1900 */
[----:B------:R5:W4:Y:S01]  /*0680*/  @P0 LDG.E.EL R37, desc[UR8][R24.64] ;  /* 0x0000000818250981 */ /* 0x000b22000c2e1900 */
[----:B------:R-:W-:-:S04]  /*0690*/  IADD3 R9, R9, 0x40, RZ ;  /* 0x0000004009097810 */ /* 0x000fc80007ffe0ff */
[----:B------:R-:W-:-:S04]  /*06a0*/  SHF.R.S32.HI R38, RZ, 0x5, R9 ;  /* 0x00000005ff267819 */ /* 0x000fc80000011409 */
[----:B0-----:R-:W-:-:S04]  /*06b0*/  LEA.HI R6, R38, R38, RZ, 0x5 ;  /* 0x0000002626067211 */ /* 0x001fc800078f28ff */
[----:B------:R-:W-:-:S05]  /*06c0*/  LOP3.LUT R9, R6, 0xffffffe0, RZ, 0xc0, !PT ;  /* 0xffffffe006097812 */ /* 0x000fca00078ec0ff */
[C---:B------:R-:W-:Y:S02]  /*06d0*/  IMAD.IADD R9, R38.reuse, 0x1, -R9 ;  /* 0x0000000126097824 */ /* 0x040fe400078e0a09 */
[----:B------:R-:W-:-:S05]  /*06e0*/  IMAD R5, R38, 0x180, R5 ;  /* 0x0000018026057824 */ /* 0x000fca00078e0205 */
[----:B-1----:R-:W-:Y:S02]  /*06f0*/  IADD3 R21, R0, R5, RZ ;  /* 0x0000000500157210 */ /* 0x002fe40007ffe0ff */
[----:B------:R-:W-:-:S03]  /*0700*/  ISETP.LT.AND P6, PT, R8, 0x3, P6 ;  /* 0x000000030800780c */ /* 0x000fc600037c1270 */
[----:B------:R-:W-:Y:S01]  /*0710*/  IMAD.WIDE R20, R21, 0x4, R22 ;  /* 0x0000000415147825 */ /* 0x000fe200078e0216 */
[----:B------:R-:W-:-:S03]  /*0720*/  IADD3 R7, R32, R16, RZ ;  /* 0x0000001020077210 */ /* 0x000fc60007ffe0ff */
[----:B-----5:R-:W-:Y:S01]  /*0730*/  IMAD.IADD R25, R32, 0x1, R5 ;  /* 0x0000000120197824 */ /* 0x020fe200078e0205 */
[----:B--2---:R-:W-:Y:S02]  /*0740*/  SEL R26, R28, RZ, P2 ;  /* 0x000000ff1c1a7207 */ /* 0x004fe40001000000 */
[----:B------:R-:W-:Y:S02]  /*0750*/  ISETP.GT.AND P2, PT, R9, RZ, PT ;  /* 0x000000ff0900720c */ /* 0x000fe40003f44270 */
[----:B---3--:R-:W-:Y:S02]  /*0760*/  SEL R28, R30, RZ, P5 ;  /* 0x000000ff1e1c7207 */ /* 0x008fe40002800000 */
[----:B------:R-:W-:Y:S02]  /*0770*/  ISETP.GT.AND P5, PT, R4, RZ, P2 ;  /* 0x000000ff0400720c */ /* 0x000fe400017a4270 */
[----:B----4-:R-:W-:Y:S02]  /*0780*/  SEL R35, R35, RZ, P0 ;  /* 0x000000ff23237207 */ /* 0x010fe40000000000 */
[----:B------:R-:W-:-:S02]  /*0790*/  SEL R37, R37, RZ, P0 ;  /* 0x000000ff25257207 */ /* 0x000fc40000000000 */
[----:B------:R-:W-:Y:S01]  /*07a0*/  ISETP.LT.AND P0, PT, R18, 0x3, P5 ;  /* 0x000000031200780c */ /* 0x000fe20002f01270 */
[----:B------:R-:W-:-:S12]  /*07b0*/  IMAD.MOV.U32 R30, RZ, RZ, RZ ;  /* 0x000000ffff1e7224 */ /* 0x000fd800078e00ff */
[----:B------:R0:W2:Y:S02]  /*07c0*/  @P0 LDG.E.EL R30, desc[UR8][R20.64] ;  /* 0x00000008141e0981 */ /* 0x0000a4000c2e1900 */
[----:B0-----:R-:W-:Y:S02]  /*07d0*/  IMAD.IADD R21, R32, 0x1, R15 ;  /* 0x0000000120157824 */ /* 0x001fe400078e020f */
[----:B------:R-:W-:Y:S02]  /*07e0*/  IMAD.MOV.U32 R32, RZ, RZ, RZ ;  /* 0x000000ffff207224 */ /* 0x000fe400078e00ff */
[----:B------:R-:W-:-:S05]  /*07f0*/  IMAD.WIDE R20, R21, 0x4, R22 ;  /* 0x0000000415147825 */ /* 0x000fca00078e0216 */
[----:B------:R-:W3:Y:S01]  /*0800*/  @P6 LDG.E.EL R32, desc[UR8][R20.64] ;  /* 0x0000000814206981 */ /* 0x000ee2000c2e1900 */
[----:B------:R-:W-:-:S05]  /*0810*/  IMAD.SHL.U32 R6, R2, 0x4, RZ ;  /* 0x0000000402067824 */ /* 0x000fca00078e00ff */
[----:B------:R-:W-:-:S04]  /*0820*/  LOP3.LUT R6, R6, 0xfc, RZ, 0xc0, !PT ;  /* 0x000000fc06067812 */ /* 0x000fc800078ec0ff */
[----:B------:R-:W-:Y:S01]  /*0830*/  PRMT R0, R6, 0x6540, R27 ;  /* 0x0000654006007816 */ /* 0x000fe2000000001b */
[----:B------:R-:W-:-:S05]  /*0840*/  VIADD R27, R18, 0x1 ;  /* 0x00000001121b7836 */ /* 0x000fca0000000000 */
[C---:B------:R-:W-:Y:S02]  /*0850*/  ISETP.LT.AND P3, PT, R27.reuse, 0x3, P3 ;  /* 0x000000031b00780c */ /* 0x040fe40001f61270 */
[----:B------:R-:W-:Y:S01]  /*0860*/  ISETP.LT.AND P5, PT, R27, 0x3, P5 ;  /* 0x000000031b00780c */ /* 0x000fe20002fa1270 */
[----:B------:R-:W-:Y:S01]  /*0870*/  HFMA2.MMA R43, -RZ, RZ, 0, 0 ;  /* 0x00000000ff2b7435 */ /* 0x000fe200000001ff */
[----:B------:R-:W-:Y:S01]  /*0880*/  FADD R36, R31, R36 ;  /* 0x000000241f247221 */ /* 0x000fe20000000000 */
[----:B------:R-:W-:Y:S02]  /*0890*/  IMAD.MOV.U32 R31, RZ, RZ, RZ ;  /* 0x000000ffff1f7224 */ /* 0x000fe400078e00ff */
[----:B------:R-:W-:Y:S01]  /*08a0*/  IMAD.WIDE R6, R7, 0x4, R22 ;  /* 0x0000000407067825 */ /* 0x000fe200078e0216 */
[----:B------:R-:W-:-:S03]  /*08b0*/  ISETP.LT.AND P4, PT, R8, 0x3, P4 ;  /* 0x000000030800780c */ /* 0x000fc60002781270 */
[----:B------:R-:W-:Y:S02]  /*08c0*/  IMAD.WIDE R24, R25, 0x4, R22 ;  /* 0x0000000419187825 */ /* 0x000fe400078e0216 */
[----:B------:R0:W4:Y:S02]  /*08d0*/  @P3 LDG.E.EL R31, desc[UR8][R6.64] ;  /* 0x00000008061f3981 */ /* 0x000124000c2e1900 */
[----:B------:R-:W-:Y:S02]  /*08e0*/  FADD R14, R14, R33 ;  /* 0x000000210e0e7221 */ /* 0x000fe40000000000 */
[----:B------:R1:W5:Y:S01]  /*08f0*/  @P5 LDG.E.EL R43, desc[UR8][R24.64] ;  /* 0x00000008182b5981 */ /* 0x000362000c2e1900 */
[----:B------:R-:W-:Y:S01]  /*0900*/  IMAD.MOV.U32 R33, RZ, RZ, RZ ;  /* 0x000000ffff217224 */ /* 0x000fe200078e00ff */
[----:B0-----:R-:W-:Y:S01]  /*0910*/  IADD3 R7, R34, R15, RZ ;  /* 0x0000000f22077210 */ /* 0x001fe20007ffe0ff */
[----:B-1----:R-:W-:Y:S01]  /*0920*/  IMAD.IADD R25, R12, 0x1, R15 ;  /* 0x000000010c197824 */ /* 0x002fe200078e020f */
[----:B------:R-:W-:-:S03]  /*0930*/  MOV R12, RZ ;  /* 0x000000ff000c7202 */ /* 0x000fc60000000f00 */
[----:B------:R-:W-:-:S04]  /*0940*/  IMAD.WIDE R6, R7, 0x4, R22 ;  /* 0x0000000407067825 */ /* 0x000fc800078e0216 */
[----:B------:R-:W-:Y:S01]  /*0950*/  IMAD.WIDE R24, R25, 0x4, R22 ;  /* 0x0000000419187825 */ /* 0x000fe200078e0216 */
[----:B------:R0:W2:Y:S04]  /*0960*/  @P4 LDG.E.EL R33, desc[UR8][R6.64] ;  /* 0x0000000806214981 */ /* 0x0000a8000c2e1900 */
[----:B------:R1:W4:Y:S01]  /*0970*/  @P4 LDG.E.EL R12, desc[UR8][R24.64] ;  /* 0x00000008180c4981 */ /* 0x000322000c2e1900 */
[----:B------:R-:W-:Y:S01]  /*0980*/  ISETP.GT.AND P1, PT, R4, -0x1, P1 ;  /* 0xffffffff0400780c */ /* 0x000fe20000f24270 */
[----:B------:R-:W-:Y:S01]  /*0990*/  FADD R41, R36, R41 ;  /* 0x0000002924297221 */ /* 0x000fe20000000000 */
[----:B------:R-:W-:Y:S02]  /*09a0*/  VIADD R36, R18, 0xffffff43 ;  /* 0xffffff4312247836 */ /* 0x000fe40000000000 */
[----:B------:R-:W-:Y:S01]  /*09b0*/  FADD R29, R14, R29 ;  /* 0x0000001d0e1d7221 */ /* 0x000fe20000000000 */
[----:B------:R-:W-:Y:S01]  /*09c0*/  FADD R28, R28, R35 ;  /* 0x000000231c1c7221 */ /* 0x000fe20000000000 */
[----:B------:R-:W-:Y:S01]  /*09d0*/  HFMA2.MMA R14, -RZ, RZ, 0, 0 ;  /* 0x00000000ff0e7435 */ /* 0x000fe200000001ff */
[----:B------:R-:W-:-:S02]  /*09e0*/  IMAD.IADD R21, R36, 0x1, R16 ;  /* 0x0000000124157824 */ /* 0x000fc400078e0210 */
[----:B0-----:R-:W-:Y:S02]  /*09f0*/  IMAD.IADD R7, R10, 0x1, R16 ;  /* 0x000000010a077824 */ /* 0x001fe400078e0210 */
[----:B------:R-:W-:Y:S01]  /*0a00*/  FADD R37, R28, R37 ;  /* 0x000000251c257221 */ /* 0x000fe20000000000 */
[----:B------:R-:W-:Y:S02]  /*0a10*/  IMAD.MOV.U32 R28, RZ, RZ, RZ ;  /* 0x000000ffff1c7224 */ /* 0x000fe400078e00ff */
[----:B------:R-:W-:-:S04]  /*0a20*/  IMAD.WIDE R20, R21, 0x4, R22 ;  /* 0x0000000415147825 */ /* 0x000fc800078e0216 */
[----:B------:R-:W-:Y:S01]  /*0a30*/  IMAD.WIDE R6, R7, 0x4, R22 ;  /* 0x0000000407067825 */ /* 0x000fe200078e0216 */
[----:B---3--:R-:W-:Y:S02]  /*0a40*/  SEL R32, R32, RZ, P6 ;  /* 0x000000ff20207207 */ /* 0x008fe40003000000 */
[----:B------:R-:W-:-:S13]  /*0a50*/  ISETP.LT.AND P6, PT, R18, 0x3, P1 ;  /* 0x000000031200780c */ /* 0x000fda0000fc1270 */
[----:B------:R0:W3:Y:S04]  /*0a60*/  @P6 LDG.E.EL R14, desc[UR8][R20.64] ;  /* 0x00000008140e6981 */ /* 0x0000e8000c2e1900 */
[----:B------:R5:W3:Y:S01]  /*0a70*/  @P6 LDG.E.EL R28, desc[UR8][R6.64] ;  /* 0x00000008061c6981 */ /* 0x000ae2000c2e1900 */
[----:B------:R-:W-:Y:S02]  /*0a80*/  ISETP.GT.AND P2, PT, R4, -0x1, P2 ;  /* 0xffffffff0400780c */ /* 0x000fe40001744270 */
[----:B-1----:R-:W-:Y:S02]  /*0a90*/  IADD3 R25, R36, R5, RZ ;  /* 0x0000000524197210 */ /* 0x002fe40007ffe0ff */
[----:B------:R-:W-:-:S03]  /*0aa0*/  ISETP.LT.AND P1, PT, R27, 0x3, P1 ;  /* 0x000000031b00780c */ /* 0x000fc60000f21270 */
[----:B0-----:R-:W-:-:S04]  /*0ab0*/  IMAD.WIDE R20, R25, 0x4, R22 ;  /* 0x0000000419147825 */ /* 0x001fc800078e0216 */
[----:B------:R-:W-:Y:S01]  /*0ac0*/  IMAD.IADD R25, R10, 0x1, R5 ;  /* 0x000000010a197824 */ /* 0x000fe200078e0205 */
[----:B------:R-:W-:-:S03]  /*0ad0*/  MOV R10, RZ ;  /* 0x000000ff000a7202 */ /* 0x000fc60000000f00 */
[----:B-----5:R-:W-:Y:S01]  /*0ae0*/  IMAD.WIDE R6, R25, 0x4, R22 ;  /* 0x0000000419067825 */ /* 0x020fe200078e0216 */
[----:B--2---:R-:W-:Y:S02]  /*0af0*/  SEL R35, R33, RZ, P4 ;  /* 0x000000ff21237207 */ /* 0x004fe40002000000 */
[----:B----4-:R-:W-:Y:S02]  /*0b00*/  SEL R33, R12, RZ, P4 ;  /* 0x000000ff0c217207 */ /* 0x010fe40002000000 */
[----:B------:R-:W-:Y:S01]  /*0b10*/  ISETP.LT.AND P4, PT, R18, 0x3, P2 ;  /* 0x000000031200780c */ /* 0x000fe20001781270 */
[----:B------:R-:W-:Y:S01]  /*0b20*/  IMAD.MOV.U32 R12, RZ, RZ, RZ ;  /* 0x000000ffff0c7224 */ /* 0x000fe200078e00ff */
[----:B------:R-:W-:Y:S02]  /*0b30*/  ISETP.LT.AND P2, PT, R27, 0x3, P2 ;  /* 0x000000031b00780c */ /* 0x000fe40001741270 */
[----:B------:R-:W-:Y:S01]  /*0b40*/  IADD3 R27, R18, -0xbc, RZ ;  /* 0xffffff44121b7810 */ /* 0x000fe20007ffe0ff */
[----:B------:R-:W-:-:S02]  /*0b50*/  IMAD.IADD R25, R34, 0x1, R16 ;  /* 0x0000000122197824 */ /* 0x000fc400078e0210 */
[----:B------:R-:W-:Y:S01]  /*0b60*/  FADD R36, R32, R35 ;  /* 0x0000002320247221 */ /* 0x000fe20000000000 */
[----:B------:R-:W-:Y:S02]  /*0b70*/  IMAD.MOV.U32 R32, RZ, RZ, RZ ;  /* 0x000000ffff207224 */ /* 0x000fe400078e00ff */
[----:B------:R-:W-:-:S03]  /*0b80*/  IMAD.WIDE R24, R25, 0x4, R22 ;  /* 0x0000000419187825 */ /* 0x000fc600078e0216 */
[----:B------:R0:W2:Y:S01]  /*0b90*/  @P4 LDG.E.EL R12, desc[UR8][R20.64] ;  /* 0x00000008140c4981 */ /* 0x0000a2000c2e1900 */
[----:B------:R-:W-:-:S03]  /*0ba0*/  IMAD.MOV.U32 R45, RZ, RZ, RZ ;  /* 0x000000ffff2d7224 */ /* 0x000fc600078e00ff */
[----:B------:R1:W4:Y:S04]  /*0bb0*/  @P4 LDG.E.EL R10, desc[UR8][R6.64] ;  /* 0x00000008060a4981 */ /* 0x000328000c2e1900 */
[----:B------:R5:W2:Y:S01]  /*0bc0*/  @P1 LDG.E.EL R32, desc[UR8][R24.64] ;  /* 0x0000000818201981 */ /* 0x000aa2000c2e1900 */
[----:B0-----:R-:W-:-:S04]  /*0bd0*/  IMAD.IADD R21, R27, 0x1, R16 ;  /* 0x000000011b157824 */ /* 0x001fc800078e0210 */
[----:B------:R-:W-:Y:S01]  /*0be0*/  IMAD.WIDE R20, R21, 0x4, R22 ;  /* 0x0000000415147825 */ /* 0x000fe200078e0216 */
[----:B-1----:R-:W-:Y:S01]  /*0bf0*/  IADD3 R7, R27, R5, RZ ;  /* 0x000000051b077210 */ /* 0x002fe20007ffe0ff */
[----:B------:R-:W-:Y:S02]  /*0c00*/  HFMA2.MMA R27, -RZ, RZ, 0, 0 ;  /* 0x00000000ff1b7435 */ /* 0x000fe400000001ff */
[----:B-----5:R-:W-:Y:S01]  /*0c10*/  IMAD.IADD R25, R34, 0x1, R5 ;  /* 0x0000000122197824 */ /* 0x020fe200078e0205 */
[----:B------:R0:W5:Y:S01]  /*0c20*/  @P1 LDG.E.EL R45, desc[UR8][R20.64] ;  /* 0x00000008142d1981 */ /* 0x000162000c2e1900 */
[----:B------:R-:W-:Y:S02]  /*0c30*/  IMAD.MOV.U32 R38, RZ, RZ, RZ ;  /* 0x000000ffff267224 */ /* 0x000fe400078e00ff */
[----:B------:R-:W-:-:S04]  /*0c40*/  IMAD.WIDE R6, R7, 0x4, R22 ;  /* 0x0000000407067825 */ /* 0x000fc800078e0216 */
[----:B------:R-:W-:Y:S01]  /*0c50*/  IMAD.WIDE R24, R25, 0x4, R22 ;  /* 0x0000000419187825 */ /* 0x000fe200078e0216 */
[----:B------:R3:W5:Y:S04]  /*0c60*/  @P2 LDG.E.EL R38, desc[UR8][R6.64] ;  /* 0x0000000806262981 */ /* 0x000768000c2e1900 */
[----:B------:R1:W5:Y:S01]  /*0c70*/  @P2 LDG.E.EL R27, desc[UR8][R24.64] ;  /* 0x00000008181b2981 */ /* 0x000362000c2e1900 */
[----:B------:R-:W-:Y:S02]  /*0c80*/  SEL R34, R30, RZ, P0 ;  /* 0x000000ff1e227207 */ /* 0x000fe40000000000 */
[----:B------:R-:W-:Y:S02]  /*0c90*/  ISETP.GT.AND P0, PT, R4, RZ, PT ;  /* 0x000000ff0400720c */ /* 0x000fe40003f04270 */
[----:B0-----:R-:W-:-:S02]  /*0ca0*/  SEL R21, R31, RZ, P3 ;  /* 0x000000ff1f157207 */ /* 0x001fc40001800000 */
[----:B------:R-:W-:Y:S01]  /*0cb0*/  ISETP.GT.AND P3, PT, R13, -0x1, P0 ;  /* 0xffffffff0d00780c */ /* 0x000fe20000764270 */
[----:B------:R-:W-:Y:S01]  /*0cc0*/  FADD R33, R36, R33 ;  /* 0x0000002124217221 */ /* 0x000fe20000000000 */
[----:B------:R-:W-:Y:S02]  /*0cd0*/  MOV R36, RZ ;  /* 0x000000ff00247202 */ /* 0x000fe40000000f00 */
[----:B---3--:R-:W-:Y:S02]  /*0ce0*/  SEL R7, R14, RZ, P6 ;  /* 0x000000ff0e077207 */ /* 0x008fe40003000000 */
[----:B------:R-:W-:Y:S01]  /*0cf0*/  SEL R35, R28, RZ, P6 ;  /* 0x000000ff1c237207 */ /* 0x000fe20003000000 */
[C---:B------:R-:W-:Y:S01]  /*0d00*/  VIADD R28, R18.reuse, 0xfffffffd ;  /* 0xfffffffd121c7836 */ /* 0x040fe20000000000 */
[----:B------:R-:W-:-:S03]  /*0d10*/  ISETP.LT.AND P6, PT, R18, 0x3, P3 ;  /* 0x000000031200780c */ /* 0x000fc60001fc1270 */
[----:B------:R-:W-:-:S04]  /*0d20*/  IMAD.IADD R31, R28, 0x1, R19 ;  /* 0x000000011c1f7824 */ /* 0x000fc800078e0213 */
[----:B------:R-:W-:-:S06]  /*0d30*/  IMAD.WIDE R30, R31, 0x4, R22 ;  /* 0x000000041f1e7825 */ /* 0x000fcc00078e0216 */
[----:B------:R0:W3:Y:S01]  /*0d40*/  @P6 LDG.E.EL R36, desc[UR8][R30.64] ;  /* 0x000000081e246981 */ /* 0x0000e2000c2e1900 */
[----:B------:R-:W-:Y:S01]  /*0d50*/  SEL R43, R43, RZ, P5 ;  /* 0x000000ff2b2b7207 */ /* 0x000fe20002800000 */
[----:B------:R-:W-:Y:S01]  /*0d60*/  FADD R26, R26, R35 ;  /* 0x000000231a1a7221 */ /* 0x000fe20000000000 */
[----:B------:R-:W-:Y:S02]  /*0d70*/  ISETP.GT.AND P5, PT, R11, -0x1, P0 ;  /* 0xffffffff0b00780c */ /* 0x000fe400007a4270 */
[----:B------:R-:W-:Y:S01]  /*0d80*/  P2R R44, PR, RZ, 0x8 ;  /* 0x00000008ff2c7803 */ /* 0x000fe20000000000 */
[----:B------:R-:W-:Y:S01]  /*0d90*/  FADD R26, R26, R7 ;  /* 0x000000071a1a7221 */ /* 0x000fe20000000000 */
[----:B------:R-:W-:Y:S01]  /*0da0*/  ISETP.LT.AND P3, PT, R18, 0x3, P5 ;  /* 0x000000031200780c */ /* 0x000fe20002f61270 */
[----:B-1----:R-:W-:-:S04]  /*0db0*/  IMAD.IADD R25, R28, 0x1, R15 ;  /* 0x000000011c197824 */ /* 0x002fc800078e020f */
[----:B------:R-:W-:Y:S01]  /*0dc0*/  IMAD.WIDE R24, R25, 0x4, R22 ;  /* 0x0000000419187825 */ /* 0x000fe200078e0216 */
[----:B------:R-:W-:Y:S02]  /*0dd0*/  P2R R20, PR, RZ, 0x40 ;  /* 0x00000040ff147803 */ /* 0x000fe40000000000 */
[----:B0-----:R-:W-:Y:S01]  /*0de0*/  IADD3 R31, R16, R28, RZ ;  /* 0x0000001c101f7210 */ /* 0x001fe20007ffe0ff */
[----:B------:R-:W-:Y:S01]  /*0df0*/  HFMA2.MMA R35, -RZ, RZ, 0, 0 ;  /* 0x00000000ff237435 */ /* 0x000fe200000001ff */
[----:B----4-:R-:W-:-:S05]  /*0e00*/  SEL R7, R10, RZ, P4 ;  /* 0x000000ff0a077207 */ /* 0x010fca0002000000 */
[----:B------:R-:W-:Y:S01]  /*0e10*/  FADD R34, R34, R7 ;  /* 0x0000000722227221 */ /* 0x000fe20000000000 */
[----:B------:R-:W-:Y:S01]  /*0e20*/  IMAD.MOV.U32 R7, RZ, RZ, RZ ;  /* 0x000000ffff077224 */ /* 0x000fe200078e00ff */
[----:B--2---:R-:W-:Y:S02]  /*0e30*/  SEL R32, R32, RZ, P1 ;  /* 0x000000ff20207207 */ /* 0x004fe40000800000 */
[----:B------:R-:W-:-:S03]  /*0e40*/  P2R R10, PR, RZ, 0x8 ;  /* 0x00000008ff0a7803 */ /* 0x000fc60000000000 */
[----:B------:R0:W2:Y:S01]  /*0e50*/  @P3 LDG.E.EL R7, desc[UR8][R24.64] ;  /* 0x0000000818073981 */ /* 0x0000a2000c2e1900 */
[----:B-----5:R-:W-:Y:S02]  /*0e60*/  SEL R45, R45, RZ, P1 ;  /* 0x000000ff2d2d7207 */ /* 0x020fe40000800000 */
[----:B------:R-:W-:Y:S02]  /*0e70*/  ISETP.GT.AND P1, PT, R17, -0x1, P0 ;  /* 0xffffffff1100780c */ /* 0x000fe40000724270 */
[----:B------:R-:W-:Y:S02]  /*0e80*/  ISETP.GT.AND P0, PT, R9, -0x1, P0 ;  /* 0xffffffff0900780c */ /* 0x000fe40000704270 */
[----:B------:R-:W-:Y:S01]  /*0e90*/  ISETP.LT.AND P3, PT, R8, 0x3, P1 ;  /* 0x000000030800780c */ /* 0x000fe20000f61270 */
[----:B0-----:R-:W-:Y:S01]  /*0ea0*/  IMAD.IADD R25, R5, 0x1, R28 ;  /* 0x0000000105197824 */ /* 0x001fe200078e021c */
[----:B------:R-:W-:Y:S02]  /*0eb0*/  ISETP.LT.AND P6, PT, R18, 0x3, P1 ;  /* 0x000000031200780c */ /* 0x000fe40000fc1270 */
[----:B------:R-:W-:-:S02]  /*0ec0*/  SEL R38, R38, RZ, P2 ;  /* 0x000000ff26267207 */ /* 0x000fc40001000000 */
[----:B------:R-:W-:Y:S02]  /*0ed0*/  SEL R6, R27, RZ, P2 ;  /* 0x000000ff1b067207 */ /* 0x000fe40001000000 */
[----:B------:R-:W-:Y:S02]  /*0ee0*/  ISETP.LT.AND P2, PT, R8, 0x3, P0 ;  /* 0x000000030800780c */ /* 0x000fe40000741270 */
[----:B------:R-:W-:Y:S02]  /*0ef0*/  LOP3.LUT R28, R17, R4, RZ, 0xfc, !PT ;  /* 0x00000004111c7212 */ /* 0x000fe400078efcff */
[----:B------:R-:W-:Y:S02]  /*0f00*/  P2R R8, PR, RZ, 0x8 ;  /* 0x00000008ff087803 */ /* 0x000fe40000000000 */
[----:B------:R-:W-:Y:S02]  /*0f10*/  ISETP.LT.AND P3, PT, R18, 0x3, P0 ;  /* 0x000000031200780c */ /* 0x000fe40000761270 */
[----:B------:R-:W-:Y:S01]  /*0f20*/  SEL R12, R12, RZ, P4 ;  /* 0x000000ff0c0c7207 */ /* 0x000fe20002000000 */
[----:B------:R-:W-:Y:S01]  /*0f30*/  IMAD.MOV.U32 R27, RZ, RZ, RZ ;  /* 0x000000ffff1b7224 */ /* 0x000fe200078e00ff */
[----:B------:R-:W-:Y:S01]  /*0f40*/  ISETP.GT.AND P4, PT, R28, -0x1, PT ;  /* 0xffffffff1c00780c */ /* 0x000fe20003f84270 */
[----:B------:R-:W-:Y:S01]  /*0f50*/  IMAD.WIDE R30, R31, 0x4, R22 ;  /* 0x000000041f1e7825 */ /* 0x000fe200078e0216 */
[----:B------:R-:W-:-:S03]  /*0f60*/  P2R R14, PR, RZ, 0x20 ;  /* 0x00000020ff0e7803 */ /* 0x000fc60000000000 */
[----:B------:R-:W-:Y:S01]  /*0f70*/  FADD R32, R21, R32 ;  /* 0x0000002015207221 */ /* 0x000fe20000000000 */
[----:B------:R-:W-:Y:S01]  /*0f80*/  ISETP.LT.AND P5, PT, R18, 0x3, P4 ;  /* 0x000000031200780c */ /* 0x000fe200027a1270 */
[----:B------:R-:W-:Y:S01]  /*0f90*/  IMAD.WIDE R24, R25, 0x4, R22 ;  /* 0x0000000419187825 */ /* 0x000fe200078e0216 */
[----:B------:R0:W4:Y:S01]  /*0fa0*/  @P6 LDG.E.EL R27, desc[UR8][R30.64] ;  /* 0x000000081e1b6981 */ /* 0x000122000c2e1900 */
[----:B------:R-:W-:Y:S02]  /*0fb0*/  IADD3 R40, R18, R5, RZ ;  /* 0x0000000512287210 */ /* 0x000fe40007ffe0ff */
[----:B------:R-:W-:Y:S01]  /*0fc0*/  FADD R45, R32, R45 ;  /* 0x0000002d202d7221 */ /* 0x000fe20000000000 */
[----:B------:R-:W-:Y:S01]  /*0fd0*/  P2R R42, PR, RZ, 0x4 ;  /* 0x00000004ff2a7803 */ /* 0x000fe20000000000 */
[----:B------:R1:W5:Y:S01]  /*0fe0*/  @P3 LDG.E.EL R35, desc[UR8][R24.64] ;  /* 0x0000000818233981 */ /* 0x000362000c2e1900 */
[----:B------:R-:W-:Y:S02]  /*0ff0*/  LOP3.LUT R32, R4, R9, RZ, 0xfc, !PT ;  /* 0x0000000904207212 */ /* 0x000fe400078efcff */
[C---:B------:R-:W-:Y:S01]  /*1000*/  ISETP.GE.AND P2, PT, R18.reuse, 0x3, PT ;  /* 0x000000031200780c */ /* 0x040fe20003f46270 */
[----:B0-----:R-:W-:-:S02]  /*1010*/  IMAD.IADD R31, R18, 0x1, R16 ;  /* 0x00000001121f7824 */ /* 0x001fc400078e0210 */
[----:B------:R-:W-:Y:S01]  /*1020*/  IMAD.MOV.U32 R21, RZ, RZ, RZ ;  /* 0x000000ffff157224 */ /* 0x000fe200078e00ff */
[----:B------:R-:W-:Y:S01]  /*1030*/  ISETP.GT.AND P0, PT, R32, -0x1, !P2 ;  /* 0xffffffff2000780c */ /* 0x000fe20005704270 */
[----:B------:R-:W-:-:S04]  /*1040*/  IMAD.WIDE R30, R31, 0x4, R22 ;  /* 0x000000041f1e7825 */ /* 0x000fc800078e0216 */
[----:B-1----:R-:W-:Y:S01]  /*1050*/  IMAD.WIDE R24, R40, 0x4, R22 ;  /* 0x0000000428187825 */ /* 0x002fe200078e0216 */
[----:B------:R-:W-:Y:S01]  /*1060*/  ISETP.NE.AND P1, PT, R20, RZ, PT ;  /* 0x000000ff1400720c */ /* 0x000fe20003f25270 */
[----:B------:R0:W5:Y:S02]  /*1070*/  @P5 LDG.E.EL R21, desc[UR8][R30.64] ;  /* 0x000000081e155981 */ /* 0x000164000c2e1900 */
[----:B------:R-:W-:Y:S02]  /*1080*/  VIADD R40, R18, 0x3 ;  /* 0x0000000312287836 */ /* 0x000fe40000000000 */
[----:B------:R-:W-:Y:S01]  /*1090*/  FADD R34, R34, R12 ;  /* 0x0000000c22227221 */ /* 0x000fe20000000000 */
[----:B------:R-:W-:Y:S02]  /*10a0*/  IMAD.MOV.U32 R12, RZ, RZ, RZ ;  /* 0x000000ffff0c7224 */ /* 0x000fe400078e00ff */
[----:B------:R-:W-:Y:S01]  /*10b0*/  FADD R43, R43, R6 ;  /* 0x000000062b2b7221 */ /* 0x000fe20000000000 */
[----:B------:R-:W-:Y:S01]  /*10c0*/  IMAD.MOV.U32 R6, RZ, RZ, RZ ;  /* 0x000000ffff067224 */ /* 0x000fe200078e00ff */
[----:B0-----:R-:W-:-:S02]  /*10d0*/  IADD3 R31, R16, R40, RZ ;  /* 0x00000028101f7210 */ /* 0x001fc40007ffe0ff */
[----:B------:R0:W5:Y:S03]  /*10e0*/  @P0 LDG.E.EL R12, desc[UR8][R24.64] ;  /* 0x00000008180c0981 */ /* 0x000166000c2e1900 */
[----:B------:R-:W-:Y:S01]  /*10f0*/  IMAD.WIDE R30, R31, 0x4, R22 ;  /* 0x000000041f1e7825 */ /* 0x000fe200078e0216 */
[----:B------:R-:W-:-:S04]  /*1100*/  P2R R28, PR, RZ, 0x20 ;  /* 0x00000020ff1c7803 */ /* 0x000fc80000000000 */
[----:B------:R1:W5:Y:S01]  /*1110*/  @P5 LDG.E.EL R6, desc[UR8][R30.64] ;  /* 0x000000081e065981 */ /* 0x000362000c2e1900 */
[----:B------:R-:W-:Y:S02]  /*1120*/  ISETP.NE.AND P5, PT, R14, RZ, PT ;  /* 0x000000ff0e00720c */ /* 0x000fe40003fa5270 */
[----:B------:R-:W-:Y:S02]  /*1130*/  MOV R14, RZ ;  /* 0x000000ff000e7202 */ /* 0x000fe40000000f00 */
[----:B---3--:R-:W-:-:S05]  /*1140*/  SEL R36, R36, RZ, P1 ;  /* 0x000000ff24247207 */ /* 0x008fca0000800000 */
[----:B------:R-:W-:Y:S01]  /*1150*/  FADD R36, R41, R36 ;  /* 0x0000002429247221 */ /* 0x000fe20000000000 */
[----:B------:R-:W-:-:S04]  /*1160*/  IMAD.IADD R41, R5, 0x1, R40 ;  /* 0x0000000105297824 */ /* 0x000fc800078e0228 */
[----:B0-----:R-:W-:-:S05]  /*1170*/  IMAD.WIDE R24, R41, 0x4, R22 ;  /* 0x0000000429187825 */ /* 0x001fca00078e0216 */
[----:B------:R0:W3:Y:S01]  /*1180*/  @P0 LDG.E.EL R14, desc[UR8][R24.64] ;  /* 0x00000008180e0981 */ /* 0x0000e2000c2e1900 */
[----:B------:R-:W-:Y:S01]  /*1190*/  FADD R38, R43, R38 ;  /* 0x000000262b267221 */ /* 0x000fe20000000000 */
[----:B------:R-:W-:Y:S02]  /*11a0*/  ISETP.LT.AND P1, PT, R18, 0x3, P5 ;  /* 0x000000031200780c */ /* 0x000fe40002f21270 */
[----:B------:R-:W-:Y:S01]  /*11b0*/  LOP3.LUT R43, R4, R13, RZ, 0xfc, !PT ;  /* 0x0000000d042b7212 */ /* 0x000fe200078efcff */
[----:B-1----:R-:W-:-:S04]  /*11c0*/  IMAD.IADD R31, R19, 0x1, R40 ;  /* 0x00000001131f7824 */ /* 0x002fc800078e0228 */
[----:B------:R-:W-:Y:S01]  /*11d0*/  IMAD.WIDE R30, R31, 0x4, R22 ;  /* 0x000000041f1e7825 */ /* 0x000fe200078e0216 */
[----:B------:R-:W-:Y:S02]  /*11e0*/  P2R R39, PR, RZ, 0x8 ;  /* 0x00000008ff277803 */ /* 0x000fe40000000000 */
[----:B0-----:R-:W-:Y:S02]  /*11f0*/  IADD3 R25, R15, R40, RZ ;  /* 0x000000280f197210 */ /* 0x001fe40007ffe0ff */
[----:B--2---:R-:W-:Y:S02]  /*1200*/  SEL R41, R7, RZ, P1 ;  /* 0x000000ff07297207 */ /* 0x004fe40000800000 */
[----:B------:R-:W-:-:S03]  /*1210*/  ISETP.GT.AND P1, PT, R43, -0x1, !P2 ;  /* 0xffffffff2b00780c */ /* 0x000fc60005724270 */
[----:B------:R-:W-:Y:S01]  /*1220*/  FADD R37, R37, R41 ;  /* 0x0000002925257221 */ /* 0x000fe20000000000 */
[----:B------:R-:W-:-:S04]  /*1230*/  LOP3.LUT R41, R4, R11, RZ, 0xfc, !PT ;  /* 0x0000000b04297212 */ /* 0x000fc800078efcff */
[----:B------:R-:W-:Y:S01]  /*1240*/  ISETP.GT.AND P2, PT, R41, -0x1, !P2 ;  /* 0xffffffff2900780c */ /* 0x000fe20005744270 */
[----:B------:R-:W-:Y:S01]  /*1250*/  IMAD.WIDE R24, R25, 0x4, R22 ;  /* 0x0000000419187825 */ /* 0x000fe200078e0216 */
[----:B----4-:R-:W-:Y:S02]  /*1260*/  SEL R7, R27, RZ, P6 ;  /* 0x000000ff1b077207 */ /* 0x010fe40003000000 */
[----:B------:R-:W-:Y:S02]  /*1270*/  P2R R27, PR, RZ, 0x40 ;  /* 0x00000040ff1b7803 */ /* 0x000fe40000000000 */
[----:B------:R-:W-:Y:S01]  /*1280*/  ISETP.LT.AND P6, PT, R18, 0x3, P4 ;  /* 0x000000031200780c */ /* 0x000fe200027c1270 */
[----:B------:R-:W-:Y:S01]  /*1290*/  FADD R26, R26, R7 ;  /* 0x000000071a1a7221 */ /* 0x000fe20000000000 */
[----:B------:R-:W-:Y:S01]  /*12a0*/  IMAD.MOV.U32 R7, RZ, RZ, RZ ;  /* 0x000000ffff077224 */ /* 0x000fe200078e00ff */
[----:B-----5:R-:W-:Y:S02]  /*12b0*/  SEL R35, R35, RZ, P3 ;  /* 0x000000ff23237207 */ /* 0x020fe40001800000 */
[----:B------:R-:W-:-:S03]  /*12c0*/  ISETP.NE.AND P3, PT, R44, RZ, PT ;  /* 0x000000ff2c00720c */ /* 0x000fc60003f65270 */
[----:B------:R0:W2:Y:S01]  /*12d0*/  @P1 LDG.E.EL R7, desc[UR8][R30.64] ;  /* 0x000000081e071981 */ /* 0x0000a2000c2e1900 */
[----:B------:R-:W-:Y:S01]  /*12e0*/  FADD R34, R34, R35 ;  /* 0x0000002322227221 */ /* 0x000fe20000000000 */
[----:B------:R-:W-:Y:S01]  /*12f0*/  SEL R21, R21, RZ, P6 ;  /* 0x000000ff15157207 */ /* 0x000fe20003000000 */
[----:B0-----:R-:W-:-:S04]  /*1300*/  VIADD R30, R18, 0x1 ;  /* 0x00000001121e7836 */ /* 0x001fc80000000000 */
[----:B------:R-:W-:Y:S01]  /*1310*/  FADD R26, R26, R21 ;  /* 0x000000151a1a7221 */ /* 0x000fe20000000000 */
[----:B------:R-:W-:Y:S01]  /*1320*/  SEL R12, R12, RZ, P0 ;  /* 0x000000ff0c0c7207 */ /* 0x000fe20000000000 */
[----:B------:R-:W-:-:S04]  /*1330*/  IMAD.MOV.U32 R35, RZ, RZ, RZ ;  /* 0x000000ffff237224 */ /* 0x000fc800078e00ff */
[----:B------:R-:W-:Y:S01]  /*1340*/  FADD R21, R34, R12 ;  /* 0x0000000c22157221 */ /* 0x000fe20000000000 */
[----:B------:R-:W-:Y:S01]  /*1350*/  IADD3 R34, R18, -0x2, RZ ;  /* 0xfffffffe12227810 */ /* 0x000fe20007ffe0ff */
[----:B------:R0:W4:Y:S01]  /*1360*/  @P2 LDG.E.EL R35, desc[UR8][R24.64] ;  /* 0x0000000818232981 */ /* 0x000122000c2e1900 */
[----:B------:R-:W-:Y:S02]  /*1370*/  SEL R31, R6, RZ, P6 ;  /* 0x000000ff061f7207 */ /* 0x000fe40003000000 */
[----:B------:R-:W-:-:S03]  /*1380*/  ISETP.LT.AND P6, PT, R30, 0x3, P3 ;  /* 0x000000031e00780c */ /* 0x000fc60001fc1270 */
[----:B------:R-:W-:Y:S01]  /*1390*/  FADD R12, R26, R31 ;  /* 0x0000001f1a0c7221 */ /* 0x000fe20000000000 */
[----:B------:R-:W-:Y:S01]  /*13a0*/  IMAD.IADD R31, R34, 0x1, R19 ;  /* 0x00000001221f7824 */ /* 0x000fe200078e0213 */
[----:B------:R-:W-:Y:S01]  /*13b0*/  ISETP.LT.AND P3, PT, R30, 0x3, P5 ;  /* 0x000000031e00780c */ /* 0x000fe20002f61270 */
[----:B------:R-:W-:Y:S02]  /*13c0*/  IMAD.MOV.U32 R26, RZ, RZ, RZ ;  /* 0x000000ffff1a7224 */ /* 0x000fe400078e00ff */
[----:B0-----:R-:W-:-:S04]  /*13d0*/  IMAD.WIDE R24, R31, 0x4, R22 ;  /* 0x000000041f187825 */ /* 0x001fc800078e0216 */
[----:B------:R-:W-:Y:S01]  /*13e0*/  IMAD.MOV.U32 R44, RZ, RZ, RZ ;  /* 0x000000ffff2c7224 */ /* 0x000fe200078e00ff */
[----:B------:R0:W5:Y:S01]  /*13f0*/  @P6 LDG.E.EL R26, desc[UR8][R24.64] ;  /* 0x00000008181a6981 */ /* 0x000162000c2e1900 */
[----:B---3--:R-:W-:-:S05]  /*1400*/  SEL R40, R14, RZ, P0 ;  /* 0x000000ff0e287207 */ /* 0x008fca0000000000 */
[----:B------:R-:W-:Y:S01]  /*1410*/  FADD R21, R21, R40 ;  /* 0x0000002815157221 */ /* 0x000fe20000000000 */
[----:B------:R-:W-:-:S05]  /*1420*/  IADD3 R40, R34, R15, RZ ;  /* 0x0000000f22287210 */ /* 0x000fca0007ffe0ff */
[----:B0-----:R-:W-:-:S05]  /*1430*/  IMAD.WIDE R24, R40, 0x4, R22 ;  /* 0x0000000428187825 */ /* 0x001fca00078e0216 */
[----:B------:R-:W3:Y:S01]  /*1440*/  @P3 LDG.E.EL R44, desc[UR8][R24.64] ;  /* 0x00000008182c3981 */ /* 0x000ee2000c2e1900 */
[----:B------:R-:W-:Y:S01]  /*1450*/  ISETP.NE.AND P5, PT, R8, RZ, PT ;  /* 0x000000ff0800720c */ /* 0x000fe20003fa5270 */
[----:B------:R-:W-:Y:S01]  /*1460*/  HFMA2.MMA R40, -RZ, RZ, 0, 0 ;  /* 0x00000000ff287435 */ /* 0x000fe200000001ff */
[----:B------:R-:W-:Y:S02]  /*1470*/  P2R R6, PR, RZ, 0x40 ;  /* 0x00000040ff067803 */ /* 0x000fe40000000000 */
[----:B------:R-:W-:Y:S02]  /*1480*/  P2R R31, PR, RZ, 0x8 ;  /* 0x00000008ff1f7803 */ /* 0x000fe40000000000 */
[----:B------:R-:W-:Y:S02]  /*1490*/  P2R R14, PR, RZ, 0x1 ;  /* 0x00000001ff0e7803 */ /* 0x000fe40000000000 */
[----:B------:R-:W-:Y:S01]  /*14a0*/  ISETP.NE.AND P0, PT, R42, RZ, PT ;  /* 0x000000ff2a00720c */ /* 0x000fe20003f05270 */
[----:B------:R-:W-:Y:S01]  /*14b0*/  IMAD.MOV.U32 R42, RZ, RZ, RZ ;  /* 0x000000ffff2a7224 */ /* 0x000fe200078e00ff */
[----:B-----5:R-:W-:-:S02]  /*14c0*/  SEL R26, R26, RZ, P6 ;  /* 0x000000ff1a1a7207 */ /* 0x020fc40003000000 */
[----:B------:R-:W-:Y:S01]  /*14d0*/  ISETP.NE.AND P6, PT, R27, RZ, PT ;  /* 0x000000ff1b00720c */ /* 0x000fe20003fc5270 */
[----:B------:R-:W-:Y:S02]  /*14e0*/  IMAD.IADD R27, R16, 0x1, R34 ;  /* 0x00000001101b7824 */ /* 0x000fe400078e0222 */
[----:B------:R-:W-:Y:S02]  /*14f0*/  FADD R29, R29, R26 ;  /* 0x0000001a1d1d7221 */ /* 0x000fe40000000000 */
[----:B------:R-:W-:-:S05]  /*1500*/  IMAD.WIDE R26, R27, 0x4, R22 ;  /* 0x000000041b1a7825 */ /* 0x000fca00078e0216 */
[----:B------:R0:W5:Y:S01]  /*1510*/  @P5 LDG.E.EL R40, desc[UR8][R26.64] ;  /* 0x000000081a285981 */ /* 0x000162000c2e1900 */
[----:B---3--:R-:W-:Y:S02]  /*1520*/  SEL R44, R44, RZ, P3 ;  /* 0x000000ff2c2c7207 */ /* 0x008fe40001800000 */
[----:B------:R-:W-:-:S03]  /*1530*/  ISETP.LT.AND P3, PT, R30, 0x3, P4 ;  /* 0x000000031e00780c */ /* 0x000fc60002761270 */
[----:B------:R-:W-:Y:S01]  /*1540*/  FADD R33, R33, R44 ;  /* 0x0000002c21217221 */ /* 0x000fe20000000000 */
[----:B------:R-:W-:-:S04]  /*1550*/  IMAD.IADD R44, R30, 0x1, R16 ;  /* 0x000000011e2c7824 */ /* 0x000fc800078e0210 */
[----:B------:R-:W-:-:S05]  /*1560*/  IMAD.WIDE R24, R44, 0x4, R22 ;  /* 0x000000042c187825 */ /* 0x000fca00078e0216 */
[----:B------:R1:W3:Y:S01]  /*1570*/  @P3 LDG.E.EL R42, desc[UR8][R24.64] ;  /* 0x00000008182a3981 */ /* 0x0002e2000c2e1900 */
[----:B------:R-:W-:Y:S02]  /*1580*/  IADD3 R44, R18, 0x4, RZ ;  /* 0x00000004122c7810 */ /* 0x000fe40007ffe0ff */
[----:B------:R-:W-:-:S03]  /*1590*/  ISETP.GT.AND P4, PT, R32, -0x1, PT ;  /* 0xffffffff2000780c */ /* 0x000fc60003f84270 */
[----:B0-----:R-:W-:Y:S01]  /*15a0*/  IMAD.IADD R27, R16, 0x1, R44 ;  /* 0x00000001101b7824 */ /* 0x001fe200078e022c */
[----:B------:R-:W-:-:S03]  /*15b0*/  ISETP.LT.AND P4, PT, R30, 0x3, P4 ;  /* 0x000000031e00780c */ /* 0x000fc60002781270 */
[----:B------:R-:W-:Y:S01]  /*15c0*/  IMAD.WIDE R26, R27, 0x4, R22 ;  /* 0x000000041b1a7825 */ /* 0x000fe200078e0216 */
[----:B-1----:R-:W-:-:S03]  /*15d0*/  IADD3 R25, R5, R44, RZ ;  /* 0x0000002c05197210 */ /* 0x002fc60007ffe0ff */
[----:B------:R-:W-:Y:S02]  /*15e0*/  IMAD.MOV.U32 R32, RZ, RZ, RZ ;  /* 0x000000ffff207224 */ /* 0x000fe400078e00ff */
[----:B------:R-:W-:-:S05]  /*15f0*/  IMAD.WIDE R24, R25, 0x4, R22 ;  /* 0x0000000419187825 */ /* 0x000fca00078e0216 */
[----:B------:R-:W2:Y:S01]  /*1600*/  @P4 LDG.E.EL R32, desc[UR8][R24.64] ;  /* 0x0000000818204981 */ /* 0x000ea2000c2e1900 */
[----:B-----5:R-:W-:Y:S02]  /*1610*/  SEL R40, R40, RZ, P5 ;  /* 0x000000ff28287207 */ /* 0x020fe40002800000 */
[----:B------:R-:W-:-:S03]  /*1620*/  ISETP.GT.AND P5, PT, R43, -0x1, PT ;  /* 0xffffffff2b00780c */ /* 0x000fc60003fa4270 */
[----:B------:R-:W-:Y:S01]  /*1630*/  FADD R45, R45, R40 ;  /* 0x000000282d2d7221 */ /* 0x000fe20000000000 */
[----:B------:R-:W-:Y:S01]  /*1640*/  IMAD.MOV.U32 R40, RZ, RZ, RZ ;  /* 0x000000ffff287224 */ /* 0x000fe200078e00ff */
[----:B------:R-:W-:-:S05]  /*1650*/  ISETP.LT.AND P5, PT, R30, 0x3, P5 ;  /* 0x000000031e00780c */ /* 0x000fca0002fa1270 */
[----:B------:R0:W5:Y:S01]  /*1660*/  @P3 LDG.E.EL R40, desc[UR8][R26.64] ;  /* 0x000000081a283981 */ /* 0x000162000c2e1900 */
[----:B------:R-:W-:Y:S02]  /*1670*/  VIADD R43, R18, 0xbd ;  /* 0x000000bd122b7836 */ /* 0x000fe40000000000 */
[----:B0-----:R-:W-:-:S04]  /*1680*/  IMAD.IADD R27, R19, 0x1, R44 ;  /* 0x00000001131b7824 */ /* 0x001fc800078e022c */
[----:B------:R-:W-:-:S04]  /*1690*/  IMAD.WIDE R26, R27, 0x4, R22 ;  /* 0x000000041b1a7825 */ /* 0x000fc800078e0216 */
[----:B------:R-:W-:-:S04]  /*16a0*/  IMAD.IADD R25, R16, 0x1, R43 ;  /* 0x0000000110197824 */ /* 0x000fc800078e022b */
[----:B------:R-:W-:Y:S01]  /*16b0*/  IMAD.WIDE R24, R25, 0x4, R22 ;  /* 0x0000000419187825 */ /* 0x000fe200078e0216 */
[----:B---3--:R-:W-:-:S05]  /*16c0*/  SEL R42, R42, RZ, P3 ;  /* 0x000000ff2a2a7207 */ /* 0x008fca0001800000 */
[----:B------:R-:W-:Y:S01]  /*16d0*/  FADD R45, R45, R42 ;  /* 0x0000002a2d2d7221 */ /* 0x000fe20000000000 */
[----:B------:R-:W-:-:S06]  /*16e0*/  MOV R42, RZ ;  /* 0x000000ff002a7202 */ /* 0x000fcc0000000f00 */
[----:B------:R0:W3:Y:S02]  /*16f0*/  @P5 LDG.E.EL R42, desc[UR8][R26.64] ;  /* 0x000000081a2a5981 */ /* 0x0000e4000c2e1900 */
[----:B0-----:R-:W-:-:S10]  /*1700*/  HFMA2.MMA R26, -RZ, RZ, 0, 0 ;  /* 0x00000000ff1a7435 */ /* 0x001fd400000001ff */
[----:B------:R-:W2:Y:S01]  /*1710*/  @P6 LDG.E.EL R26, desc[UR8][R24.64] ;  /* 0x00000008181a6981 */ /* 0x000ea2000c2e1900 */
[----:B-----5:R-:W-:-:S05]  /*1720*/  SEL R40, R40, RZ, P3 ;  /* 0x000000ff28287207 */ /* 0x020fca0001800000 */
[----:B------:R-:W-:Y:S01]  /*1730*/  FADD R45, R45, R40 ;  /* 0x000000282d2d7221 */ /* 0x000fe20000000000 */
[----:B--2---:R-:W-:Y:S02]  /*1740*/  SEL R25, R26, RZ, P6 ;  /* 0x000000ff1a197207 */ /* 0x004fe40003000000 */
[----:B------:R-:W-:Y:S02]  /*1750*/  ISETP.GT.AND P6, PT, R41, -0x1, PT ;  /* 0xffffffff2900780c */ /* 0x000fe40003fc4270 */
[----:B------:R-:W-:Y:S01]  /*1760*/  IADD3 R41, R5, R34, RZ ;  /* 0x0000002205297210 */ /* 0x000fe20007ffe0ff */
[----:B------:R-:W-:-:S04]  /*1770*/  IMAD.MOV.U32 R34, RZ, RZ, RZ ;  /* 0x000000ffff227224 */ /* 0x000fc800078e00ff */
[----:B------:R-:W-:-:S05]  /*1780*/  IMAD.WIDE R40, R41, 0x4, R22 ;  /* 0x0000000429287825 */ /* 0x000fca00078e0216 */
[----:B------:R-:W2:Y:S01]  /*1790*/  @P0 LDG.E.EL R34, desc[UR8][R40.64] ;  /* 0x0000000828220981 */ /* 0x000ea2000c2e1900 */
[----:B------:R-:W-:Y:S01]  /*17a0*/  IMAD.IADD R27, R15, 0x1, R44 ;  /* 0x000000010f1b7824 */ /* 0x000fe200078e022c */
[----:B------:R-:W-:Y:S02]  /*17b0*/  ISETP.LT.AND P6, PT, R30, 0x3, P6 ;  /* 0x000000031e00780c */ /* 0x000fe400037c1270 */
[----:B--2---:R-:W-:Y:S02]  /*17c0*/  SEL R44, R34, RZ, P0 ;  /* 0x000000ff222c7207 */ /* 0x004fe40000000000 */
[----:B------:R-:W-:Y:S02]  /*17d0*/  P2R R34, PR, RZ, 0x1 ;  /* 0x00000001ff227803 */ /* 0x000fe40000000000 */
[----:B------:R-:W-:Y:S01]  /*17e0*/  ISETP.NE.AND P0, PT, R8, RZ, PT ;  /* 0x000000ff0800720c */ /* 0x000fe20003f05270 */
[----:B------:R-:W-:Y:S02]  /*17f0*/  IMAD.IADD R8, R30, 0x1, R5 ;  /* 0x000000011e087824 */ /* 0x000fe400078e0205 */
[----:B------:R-:W-:Y:S01]  /*1800*/  FADD R44, R38, R44 ;  /* 0x0000002c262c7221 */ /* 0x000fe20000000000 */
[----:B------:R-:W-:Y:S01]  /*1810*/  MOV R38, RZ ;  /* 0x000000ff00267202 */ /* 0x000fe20000000f00 */
[----:B------:R-:W-:-:S05]  /*1820*/  IMAD.WIDE R40, R8, 0x4, R22 ;  /* 0x0000000408287825 */ /* 0x000fca00078e0216 */
[----:B------:R-:W2:Y:S01]  /*1830*/  @P4 LDG.E.EL R38, desc[UR8][R40.64] ;  /* 0x0000000828264981 */ /* 0x000ea2000c2e1900 */
[----:B------:R-:W-:Y:S02]  /*1840*/  P2R R24, PR, RZ, 0x8 ;  /* 0x00000008ff187803 */ /* 0x000fe40000000000 */
[----:B------:R-:W-:Y:S01]  /*1850*/  ISETP.NE.AND P3, PT, R39, RZ, PT ;  /* 0x000000ff2700720c */ /* 0x000fe20003f65270 */
[----:B------:R-:W-:Y:S02]  /*1860*/  IMAD.MOV.U32 R39, RZ, RZ, RZ ;  /* 0x000000ffff277224 */ /* 0x000fe400078e00ff */
[----:B------:R-:W-:Y:S01]  /*1870*/  IMAD.WIDE R26, R27, 0x4, R22 ;  /* 0x000000041b1a7825 */ /* 0x000fe200078e0216 */
[----:B------:R-:W-:-:S04]  /*1880*/  P2R R8, PR, RZ, 0x10 ;  /* 0x00000010ff087803 */ /* 0x000fc80000000000 */
[----:B------:R0:W5:Y:S02]  /*1890*/  @P6 LDG.E.EL R39, desc[UR8][R26.64] ;  /* 0x000000081a276981 */ /* 0x000164000c2e1900 */
[----:B0-----:R-:W-:Y:S02]  /*18a0*/  SEL R26, R32, RZ, P4 ;  /* 0x000000ff201a7207 */ /* 0x001fe40002000000 */
[----:B--2---:R-:W-:Y:S02]  /*18b0*/  SEL R27, R38, RZ, P4 ;  /* 0x000000ff261b7207 */ /* 0x004fe40002000000 */
[----:B------:R-:W-:-:S04]  /*18c0*/  ISETP.NE.AND P4, PT, R10, RZ, PT ;  /* 0x000000ff0a00720c */ /* 0x000fc80003f85270 */
[----:B------:R-:W-:Y:S02]  /*18d0*/  P2R R10, PR, RZ, 0x10 ;  /* 0x00000010ff0a7803 */ /* 0x000fe40000000000 */
[----:B------:R-:W-:Y:S01]  /*18e0*/  ISETP.NE.AND P4, PT, R6, RZ, PT ;  /* 0x000000ff0600720c */ /* 0x000fe20003f85270 */
[----:B------:R-:W-:Y:S01]  /*18f0*/  FADD R44, R44, R27 ;  /* 0x0000001b2c2c7221 */ /* 0x000fe20000000000 */
[----:B------:R-:W-:Y:S02]  /*1900*/  IMAD.IADD R27, R18, 0x1, R19 ;  /* 0x00000001121b7824 */ /* 0x000fe400078e0213 */
[----:B------:R-:W-:Y:S01]  /*1910*/  P2R R32, PR, RZ, 0x10 ;  /* 0x00000010ff207803 */ /* 0x000fe20000000000 */
[----:B------:R-:W-:Y:S01]  /*1920*/  IMAD.MOV.U32 R6, RZ, RZ, RZ ;  /* 0x000000ffff067224 */ /* 0x000fe200078e00ff */
[----:B------:R-:W-:Y:S01]  /*1930*/  ISETP.NE.AND P4, PT, R20, RZ, PT ;  /* 0x000000ff1400720c */ /* 0x000fe20003f85270 */
[----:B------:R-:W-:Y:S01]  /*1940*/  FADD R20, R44, R26 ;  /* 0x0000001a2c147221 */ /* 0x000fe20000000000 */
[----:B------:R-:W-:-:S05]  /*1950*/  IMAD.WIDE R26, R27, 0x4, R22 ;  /* 0x000000041b1a7825 */ /* 0x000fca00078e0216 */
[----:B------:R-:W2:Y:S01]  /*1960*/  @P1 LDG.E.EL R6, desc[UR8][R26.64] ;  /* 0x000000081a061981 */ /* 0x000ea2000c2e1900 */
[----:B------:R-:W-:Y:S01]  /*1970*/  SEL R41, R7, RZ, P1 ;  /* 0x000000ff07297207 */ /* 0x000fe20000800000 */
[----:B------:R-:W-:Y:S01]  /*1980*/  IMAD.IADD R7, R18, 0x1, R15 ;  /* 0x0000000112077824 */ /* 0x000fe200078e020f */
[----:B------:R-:W-:Y:S02]  /*1990*/  IADD3 R44, R5, R43, RZ ;  /* 0x0000002b052c7210 */ /* 0x000fe40007ffe0ff */
[----:B--2---:R-:W-:Y:S02]  /*19a0*/  SEL R38, R6, RZ, P1 ;  /* 0x000000ff06267207 */ /* 0x004fe40000800000 */
[----:B------:R-:W-:-:S03]  /*19b0*/  IADD3 R6, R30, R19, RZ ;  /* 0x000000131e067210 */ /* 0x000fc60007ffe0ff */
[----:B------:R-:W-:Y:S01]  /*19c0*/  FADD R38, R36, R38 ;  /* 0x0000002624267221 */ /* 0x000fe20000000000 */
[----:B------:R-:W-:Y:S02]  /*19d0*/  IMAD.MOV.U32 R36, RZ, RZ, RZ ;  /* 0x000000ffff247224 */ /* 0x000fe400078e00ff */
[----:B------:R-:W-:-:S04]  /*19e0*/  IMAD.WIDE R26, R6, 0x4, R22 ;  /* 0x00000004061a7825 */ /* 0x000fc800078e0216 */
[----:B------:R-:W-:Y:S01]  /*19f0*/  FADD R40, R38, R41 ;  /* 0x0000002926287221 */ /* 0x000fe20000000000 */
[----:B------:R-:W-:Y:S01]  /*1a00*/  IMAD.IADD R41, R30, 0x1, R15 ;  /* 0x000000011e297824 */ /* 0x000fe200078e020f */
[----:B------:R0:W2:Y:S01]  /*1a10*/  @P5 LDG.E.EL R36, desc[UR8][R26.64] ;  /* 0x000000081a245981 */ /* 0x0000a2000c2e1900 */
[----:B------:R-:W-:Y:S01]  /*1a20*/  IMAD.MOV.U32 R30, RZ, RZ, RZ ;  /* 0x000000ffff1e7224 */ /* 0x000fe200078e00ff */
[----:B------:R-:W-:Y:S01]  /*1a30*/  HFMA2.MMA R38, -RZ, RZ, 0, 0 ;  /* 0x00000000ff267435 */ /* 0x000fe200000001ff */
[----:B------:R-:W-:-:S04]  /*1a40*/  IMAD.WIDE R6, R7, 0x4, R22 ;  /* 0x0000000407067825 */ /* 0x000fc800078e0216 */
[----:B0-----:R-:W-:-:S05]  /*1a50*/  IMAD.WIDE R26, R41, 0x4, R22 ;  /* 0x00000004291a7825 */ /* 0x001fca00078e0216 */
[----:B------:R-:W3:Y:S04]  /*1a60*/  @P2 LDG.E.EL R38, desc[UR8][R6.64] ;  /* 0x0000000806262981 */ /* 0x000ee8000c2e1900 */
[----:B------:R0:W3:Y:S01]  /*1a70*/  @P6 LDG.E.EL R30, desc[UR8][R26.64] ;  /* 0x000000081a1e6981 */ /* 0x0000e2000c2e1900 */
[----:B------:R-:W-:Y:S02]  /*1a80*/  IMAD.MOV.U32 R41, RZ, RZ, RZ ;  /* 0x000000ffff297224 */ /* 0x000fe400078e00ff */
[----:B0-----:R-:W-:-:S04]  /*1a90*/  IMAD.WIDE R26, R44, 0x4, R22 ;  /* 0x000000042c1a7825 */ /* 0x001fc800078e0216 */
[----:B------:R-:W-:Y:S01]  /*1aa0*/  VIADD R44, R18, 0xbe ;  /* 0x000000be122c7836 */ /* 0x000fe20000000000 */
[----:B------:R0:W3:Y:S04]  /*1ab0*/  @P3 LDG.E.EL R41, desc[UR8][R26.64] ;  /* 0x000000081a293981 */ /* 0x0000e8000c2e1900 */
[----:B------:R-:W-:-:S05]  /*1ac0*/  IADD3 R7, R16, R44, RZ ;  /* 0x0000002c10077210 */ /* 0x000fca0007ffe0ff */
[----:B------:R-:W-:-:S04]  /*1ad0*/  IMAD.WIDE R6, R7, 0x4, R22 ;  /* 0x0000000407067825 */ /* 0x000fc800078e0216 */
[----:B0-----:R-:W-:-:S06]  /*1ae0*/  IMAD.MOV.U32 R26, RZ, RZ, RZ ;  /* 0x000000ffff1a7224 */ /* 0x001fcc00078e00ff */
[----:B------:R-:W3:Y:S01]  /*1af0*/  @P0 LDG.E.EL R26, desc[UR8][R6.64] ;  /* 0x00000008061a0981 */ /* 0x000ee2000c2e1900 */
[----:B--2---:R-:W-:-:S05]  /*1b00*/  SEL R36, R36, RZ, P5 ;  /* 0x000000ff24247207 */ /* 0x004fca0002800000 */
[----:B------:R-:W-:Y:S01]  /*1b10*/  FADD R36, R29, R36 ;  /* 0x000000241d247221 */ /* 0x000fe20000000000 */
[----:B------:R-:W-:Y:S01]  /*1b20*/  IMAD.IADD R29, R5, 0x1, R44 ;  /* 0x00000001051d7824 */ /* 0x000fe200078e022c */
[----:B---3--:R-:W-:Y:S02]  /*1b30*/  SEL R6, R26, RZ, P0 ;  /* 0x000000ff1a067207 */ /* 0x008fe40000000000 */
[----:B------:R-:W-:Y:S02]  /*1b40*/  ISETP.NE.AND P0, PT, R34, RZ, PT ;  /* 0x000000ff2200720c */ /* 0x000fe40003f05270 */
[----:B------:R-:W-:Y:S02]  /*1b50*/  SEL R34, R41, RZ, P3 ;  /* 0x000000ff29227207 */ /* 0x000fe40001800000 */
[----:B------:R-:W-:Y:S01]  /*1b60*/  ISETP.NE.AND P3, PT, R31, RZ, PT ;  /* 0x000000ff1f00720c */ /* 0x000fe20003f65270 */
[----:B------:R-:W-:Y:S01]  /*1b70*/  IMAD.WIDE R26, R29, 0x4, R22 ;  /* 0x000000041d1a7825 */ /* 0x000fe200078e0216 */
[----:B------:R-:W-:-:S07]  /*1b80*/  MOV R31, RZ ;  /* 0x000000ff001f7202 */ /* 0x000fce0000000f00 */
[----:B------:R-:W2:Y:S01]  /*1b90*/  @P0 LDG.E.EL R31, desc[UR8][R26.64] ;  /* 0x000000081a1f0981 */ /* 0x000ea2000c2e1900 */
[----:B------:R-:W-:Y:S01]  /*1ba0*/  SEL R29, R42, RZ, P5 ;  /* 0x000000ff2a1d7207 */ /* 0x000fe20002800000 */
[----:B------:R-:W-:-:S04]  /*1bb0*/  IMAD.MOV.U32 R41, RZ, RZ, RZ ;  /* 0x000000ffff297224 */ /* 0x000fc800078e00ff */
[----:B------:R-:W-:Y:S01]  /*1bc0*/  FADD R7, R36, R29 ;  /* 0x0000001d24077221 */ /* 0x000fe20000000000 */
[----:B------:R-:W-:Y:S01]  /*1bd0*/  IMAD.IADD R29, R19, 0x1, R43 ;  /* 0x00000001131d7824 */ /* 0x000fe200078e022b */
[----:B--2---:R-:W-:Y:S02]  /*1be0*/  SEL R31, R31, RZ, P0 ;  /* 0x000000ff1f1f7207 */ /* 0x004fe40000000000 */
[----:B------:R-:W-:Y:S01]  /*1bf0*/  ISETP.NE.AND P0, PT, R28, RZ, PT ;  /* 0x000000ff1c00720c */ /* 0x000fe20003f05270 */
[----:B------:R-:W-:-:S05]  /*1c00*/  IMAD.WIDE R28, R29, 0x4, R22 ;  /* 0x000000041d1c7825 */ /* 0x000fca00078e0216 */
[----:B------:R-:W2:Y:S01]  /*1c10*/  @P4 LDG.E.EL R41, desc[UR8][R28.64] ;  /* 0x000000081c294981 */ /* 0x000ea2000c2e1900 */
[----:B------:R-:W-:-:S05]  /*1c20*/  IADD3 R27, R19, R44, RZ ;  /* 0x0000002c131b7210 */ /* 0x000fca0007ffe0ff */
[----:B------:R-:W-:Y:S01]  /*1c30*/  IMAD.WIDE R26, R27, 0x4, R22 ;  /* 0x000000041b1a7825 */ /* 0x000fe200078e0216 */
[----:B--2---:R-:W-:Y:S02]  /*1c40*/  SEL R41, R41, RZ, P4 ;  /* 0x000000ff29297207 */ /* 0x004fe40002000000 */
[----:B------:R-:W-:Y:S01]  /*1c50*/  ISETP.NE.AND P4, PT, R32, RZ, PT ;  /* 0x000000ff2000720c */ /* 0x000fe20003f85270 */
[----:B------:R-:W-:-:S12]  /*1c60*/  IMAD.MOV.U32 R32, RZ, RZ, RZ ;  /* 0x000000ffff207224 */ /* 0x000fd800078e00ff */
[----:B------:R-:W2:Y:S01]  /*1c70*/  @P4 LDG.E.EL R32, desc[UR8][R26.64] ;  /* 0x000000081a204981 */ /* 0x000ea2000c2e1900 */
[----:B------:R-:W-:-:S04]  /*1c80*/  IMAD.IADD R43, R15, 0x1, R43 ;  /* 0x000000010f2b7824 */ /* 0x000fc800078e022b */
[----:B------:R-:W-:Y:S01]  /*1c90*/  IMAD.WIDE R28, R43, 0x4, R22 ;  /* 0x000000042b1c7825 */ /* 0x000fe200078e0216 */
[----:B--2---:R-:W-:Y:S02]  /*1ca0*/  SEL R32, R32, RZ, P4 ;  /* 0x000000ff20207207 */ /* 0x004fe40002000000 */
[----:B------:R-:W-:Y:S01]  /*1cb0*/  ISETP.NE.AND P4, PT, R10, RZ, PT ;  /* 0x000000ff0a00720c */ /* 0x000fe20003f85270 */
[----:B------:R-:W-:-:S12]  /*1cc0*/  HFMA2.MMA R10, -RZ, RZ, 0, 0 ;  /* 0x00000000ff0a7435 */ /* 0x000fd800000001ff */
[----:B------:R-:W2:Y:S01]  /*1cd0*/  @P4 LDG.E.EL R10, desc[UR8][R28.64] ;  /* 0x000000081c0a4981 */ /* 0x000ea2000c2e1900 */
[----:B------:R-:W-:-:S05]  /*1ce0*/  SEL R38, R38, RZ, P2 ;  /* 0x000000ff26267207 */ /* 0x000fca0001000000 */
[----:B------:R-:W-:Y:S01]  /*1cf0*/  FADD R38, R37, R38 ;  /* 0x0000002625267221 */ /* 0x000fe20000000000 */
[----:B------:R-:W-:-:S04]  /*1d00*/  IMAD.IADD R37, R15, 0x1, R44 ;  /* 0x000000010f257824 */ /* 0x000fc800078e022c */
[----:B------:R-:W-:Y:S01]  /*1d10*/  IMAD.WIDE R36, R37, 0x4, R22 ;  /* 0x0000000425247825 */ /* 0x000fe200078e0216 */
[----:B--2---:R-:W-:Y:S02]  /*1d20*/  SEL R10, R10, RZ, P4 ;  /* 0x000000ff0a0a7207 */ /* 0x004fe40002000000 */
[----:B------:R-:W-:Y:S01]  /*1d30*/  ISETP.NE.AND P4, PT, R8, RZ, PT ;  /* 0x000000ff0800720c */ /* 0x000fe20003f85270 */
[----:B------:R-:W-:-:S06]  /*1d40*/  IMAD.MOV.U32 R8, RZ, RZ, RZ ;  /* 0x000000ffff087224 */ /* 0x000fcc00078e00ff */
[----:B------:R0:W2:Y:S01]  /*1d50*/  @P3 LDG.E.EL R8, desc[UR8][R36.64] ;  /* 0x0000000824083981 */ /* 0x0000a2000c2e1900 */
[----:B------:R-:W-:Y:S02]  /*1d60*/  SEL R30, R30, RZ, P6 ;  /* 0x000000ff1e1e7207 */ /* 0x000fe40003000000 */
[----:B-----5:R-:W-:-:S03]  /*1d70*/  SEL R29, R39, RZ, P6 ;  /* 0x000000ff271d7207 */ /* 0x020fc60003000000 */
[----:B------:R-:W-:Y:S01]  /*1d80*/  FADD R30, R33, R30 ;  /* 0x0000001e211e7221 */ /* 0x000fe20000000000 */
[----:B------:R-:W-:-:S03]  /*1d90*/  IADD3 R28, R18, 0xc0, RZ ;  /* 0x000000c0121c7810 */ /* 0x000fc60007ffe0ff */
[----:B------:R-:W-:Y:S01]  /*1da0*/  FADD R29, R30, R29 ;  /* 0x0000001d1e1d7221 */ /* 0x000fe20000000000 */
[----:B------:R-:W-:Y:S01]  /*1db0*/  IADD3 R30, R18, 0xc3, RZ ;  /* 0x000000c3121e7810 */ /* 0x000fe20007ffe0ff */
[----:B------:R-:W-:Y:S01]  /*1dc0*/  FADD R12, R12, R25 ;  /* 0x000000190c0c7221 */ /* 0x000fe20000000000 */
[----:B------:R-:W-:-:S03]  /*1dd0*/  IMAD.IADD R27, R16, 0x1, R28 ;  /* 0x00000001101b7824 */ /* 0x000fc600078e021c */
[----:B------:R-:W-:Y:S02]  /*1de0*/  IMAD.IADD R25, R16, 0x1, R30 ;  /* 0x0000000110197824 */ /* 0x000fe400078e021e */
[----:B0-----:R-:W-:Y:S02]  /*1df0*/  IMAD.MOV.U32 R37, RZ, RZ, RZ ;  /* 0x000000ffff257224 */ /* 0x001fe400078e00ff */
[----:B------:R-:W-:Y:S02]  /*1e00*/  IMAD.MOV.U32 R33, RZ, RZ, RZ ;  /* 0x000000ffff217224 */ /* 0x000fe400078e00ff */
[----:B------:R-:W-:-:S05]  /*1e10*/  IMAD.WIDE R26, R27, 0x4, R22 ;  /* 0x000000041b1a7825 */ /* 0x000fca00078e0216 */
[----:B------:R-:W3:Y:S01]  /*1e20*/  @P0 LDG.E.EL R37, desc[UR8][R26.64] ;  /* 0x000000081a250981 */ /* 0x000ee2000c2e1900 */
[----:B--2---:R-:W-:Y:S02]  /*1e30*/  SEL R8, R8, RZ, P3 ;  /* 0x000000ff08087207 */ /* 0x004fe40001800000 */
[----:B------:R-:W-:Y:S01]  /*1e40*/  ISETP.NE.AND P3, PT, R24, RZ, PT ;  /* 0x000000ff1800720c */ /* 0x000fe20003f65270 */
[----:B------:R-:W-:-:S05]  /*1e50*/  IMAD.WIDE R24, R25, 0x4, R22 ;  /* 0x0000000419187825 */ /* 0x000fca00078e0216 */
[----:B------:R-:W2:Y:S01]  /*1e60*/  @P0 LDG.E.EL R33, desc[UR8][R24.64] ;  /* 0x0000000818210981 */ /* 0x000ea2000c2e1900 */
[----:B------:R-:W-:Y:S01]  /*1e70*/  FADD R34, R21, R34 ;  /* 0x0000002215227221 */ /* 0x000fe20000000000 */
[----:B------:R-:W-:Y:S01]  /*1e80*/  IADD3 R21, R5, R28, RZ ;  /* 0x0000001c05157210 */ /* 0x000fe20007ffe0ff */
[----:B------:R-:W-:-:S04]  /*1e90*/  FADD R31, R20, R31 ;  /* 0x0000001f141f7221 */ /* 0x000fc80000000000 */
[----:B------:R-:W-:Y:S01]  /*1ea0*/  IMAD.WIDE R20, R21, 0x4, R22 ;  /* 0x0000000415147825 */ /* 0x000fe200078e0216 */
[----:B---3--:R-:W-:Y:S02]  /*1eb0*/  SEL R37, R37, RZ, P0 ;  /* 0x000000ff25257207 */ /* 0x008fe40000000000 */
[----:B--2---:R-:W-:Y:S02]  /*1ec0*/  SEL R33, R33, RZ, P0 ;  /* 0x000000ff21217207 */ /* 0x004fe40000000000 */
[----:B------:R-:W-:Y:S01]  /*1ed0*/  ISETP.NE.AND P0, PT, R14, RZ, PT ;  /* 0x000000ff0e00720c */ /* 0x000fe20003f05270 */
[----:B------:R-:W-:-:S12]  /*1ee0*/  IMAD.MOV.U32 R14, RZ, RZ, RZ ;  /* 0x000000ffff0e7224 */ /* 0x000fd800078e00ff */
[----:B------:R0:W2:Y:S01]  /*1ef0*/  @P0 LDG.E.EL R14, desc[UR8][R20.64] ;  /* 0x00000008140e0981 */ /* 0x0000a2000c2e1900 */
[----:B------:R-:W-:Y:S01]  /*1f00*/  IMAD.IADD R25, R19, 0x1, R28 ;  /* 0x0000000113197824 */ /* 0x000fe200078e021c */
[----:B------:R-:W-:Y:S01]  /*1f10*/  CS2R R26, SRZ ;  /* 0x00000000001a7805 */ /* 0x000fe2000001ff00 */
[----:B------:R-:W-:Y:S01]  /*1f20*/  VIADD R36, R18, 0xc1 ;  /* 0x000000c112247836 */ /* 0x000fe20000000000 */
[----:B------:R-:W-:Y:S01]  /*1f30*/  IADD3 R39, R15, R28, RZ ;  /* 0x0000001c0f277210 */ /* 0x000fe20007ffe0ff */
[----:B------:R-:W-:-:S04]  /*1f40*/  IMAD.WIDE R24, R25, 0x4, R22 ;  /* 0x0000000419187825 */ /* 0x000fc800078e0216 */
[----:B------:R-:W-:Y:S01]  /*1f50*/  FADD R45, R45, R6 ;  /* 0x000000062d2d7221 */ /* 0x000fe20000000000 */
[----:B------:R-:W-:Y:S01]  /*1f60*/  FADD R32, R7, R32 ;  /* 0x0000002007207221 */ /* 0x000fe20000000000 */
[----:B------:R-:W-:Y:S01]  /*1f70*/  FADD R29, R29, R8 ;  /* 0x000000081d1d7221 */ /* 0x000fe20000000000 */
[----:B0-----:R-:W-:Y:S02]  /*1f80*/  IMAD.IADD R21, R16, 0x1, R36 ;  /* 0x0000000110157824 */ /* 0x001fe400078e0224 */
[----:B------:R-:W-:Y:S01]  /*1f90*/  FADD R28, R12, R37 ;  /* 0x000000250c1c7221 */ /* 0x000fe20000000000 */
[--C-:B------:R-:W-:Y:S01]  /*1fa0*/  IMAD.WIDE R6, R39, 0x4, R22.reuse ;  /* 0x0000000427067825 */ /* 0x100fe200078e0216 */
[----:B------:R0:W3:Y:S01]  /*1fb0*/  @P1 LDG.E.EL R26, desc[UR8][R24.64] ;  /* 0x00000008181a1981 */ /* 0x0000e2000c2e1900 */
[----:B------:R-:W-:Y:S01]  /*1fc0*/  MOV R8, RZ ;  /* 0x000000ff00087202 */ /* 0x000fe20000000f00 */
[----:B------:R-:W-:Y:S01]  /*1fd0*/  HFMA2.MMA R12, -RZ, RZ, 0, 0 ;  /* 0x00000000ff0c7435 */ /* 0x000fe200000001ff */
[----:B------:R-:W-:Y:S01]  /*1fe0*/  IMAD.WIDE R20, R21, 0x4, R22 ;  /* 0x0000000415147825 */ /* 0x000fe200078e0216 */
[----:B----4-:R-:W-:Y:S01]  /*1ff0*/  SEL R35, R35, RZ, P2 ;  /* 0x000000ff23237207 */ /* 0x010fe20001000000 */
[----:B------:R1:W4:Y:S02]  /*2000*/  @P2 LDG.E.EL R27, desc[UR8][R6.64] ;  /* 0x00000008061b2981 */ /* 0x000324000c2e1900 */
[----:B------:R-:W-:-:S02]  /*2010*/  IMAD.IADD R37, R15, 0x1, R36 ;  /* 0x000000010f257824 */ /* 0x000fc400078e0224 */
[----:B------:R5:W3:Y:S01]  /*2020*/  @P3 LDG.E.EL R8, desc[UR8][R20.64] ;  /* 0x0000000814083981 */ /* 0x000ae2000c2e1900 */
[----:B0-----:R-:W-:Y:S02]  /*2030*/  IMAD.IADD R25, R5, 0x1, R36 ;  /* 0x0000000105197824 */ /* 0x001fe400078e0224 */
[----:B------:R-:W-:Y:S02]  /*2040*/  FADD R35, R38, R35 ;  /* 0x0000002326237221 */ /* 0x000fe40000000000 */
[----:B-1----:R-:W-:-:S04]  /*2050*/  IMAD.WIDE R6, R25, 0x4, R22 ;  /* 0x0000000419067825 */ /* 0x002fc800078e0216 */
[----:B------:R-:W-:Y:S01]  /*2060*/  IMAD.IADD R25, R19, 0x1, R36 ;  /* 0x0000000113197824 */ /* 0x000fe200078e0224 */
[----:B------:R-:W-:Y:S01]  /*2070*/  HFMA2.MMA R36, -RZ, RZ, 0, 0 ;  /* 0x00000000ff247435 */ /* 0x000fe200000001ff */
[----:B-----5:R-:W-:Y:S01]  /*2080*/  IMAD.WIDE R20, R37, 0x4, R22 ;  /* 0x0000000425147825 */ /* 0x020fe200078e0216 */
[----:B------:R0:W5:Y:S03]  /*2090*/  @P4 LDG.E.EL R12, desc[UR8][R6.64] ;  /* 0x00000008060c4981 */ /* 0x000166000c2e1900 */
[----:B------:R-:W-:Y:S01]  /*20a0*/  FADD R10, R35, R10 ;  /* 0x0000000a230a7221 */ /* 0x000fe20000000000 */
[----:B------:R-:W-:Y:S01]  /*20b0*/  MOV R35, RZ ;  /* 0x000000ff00237202 */ /* 0x000fe20000000f00 */
[----:B------:R-:W-:-:S04]  /*20c0*/  IMAD.WIDE R24, R25, 0x4, R22 ;  /* 0x0000000419187825 */ /* 0x000fc800078e0216 */
[----:B------:R-:W-:Y:S02]  /*20d0*/  VIADD R18, R18, 0xc4 ;  /* 0x000000c412127836 */ /* 0x000fe40000000000 */
[----:B------:R-:W-:Y:S01]  /*20e0*/  FADD R40, R40, R41 ;  /* 0x0000002928287221 */ /* 0x000fe20000000000 */
[--C-:B------:R-:W-:Y:S01]  /*20f0*/  IMAD.IADD R39, R19, 0x1, R30.reuse ;  /* 0x0000000113277824 */ /* 0x100fe200078e021e */
[----:B------:R1:W3:Y:S01]  /*2100*/  @P5 LDG.E.EL R35, desc[UR8][R24.64] ;  /* 0x0000000818235981 */ /* 0x0002e2000c2e1900 */
[----:B0-----:R-:W-:-:S03]  /*2110*/  IMAD.IADD R7, R5, 0x1, R30 ;  /* 0x0000000105077824 */ /* 0x001fc600078e021e */
[----:B------:R0:W3:Y:S01]  /*2120*/  @P6 LDG.E.EL R36, desc[UR8][R20.64] ;  /* 0x0000000814246981 */ /* 0x0000e2000c2e1900 */
[----:B------:R-:W-:-:S04]  /*2130*/  IMAD.WIDE R6, R7, 0x4, R22 ;  /* 0x0000000407067825 */ /* 0x000fc800078e0216 */
[----:B------:R-:W-:Y:S01]  /*2140*/  IMAD.IADD R41, R15, 0x1, R30 ;  /* 0x000000010f297824 */ /* 0x000fe200078e021e */
[----:B-1----:R-:W-:Y:S01]  /*2150*/  IADD3 R25, R5, R18, RZ ;  /* 0x0000001205197210 */ /* 0x002fe20007ffe0ff */
[----:B------:R-:W-:Y:S01]  /*2160*/  HFMA2.MMA R30, -RZ, RZ, 0, 0 ;  /* 0x00000000ff1e7435 */ /* 0x000fe200000001ff */
[----:B0-----:R-:W-:Y:S01]  /*2170*/  IADD3 R21, R16, R18, RZ ;  /* 0x0000001210157210 */ /* 0x001fe20007ffe0ff */
[----:B------:R-:W-:Y:S01]  /*2180*/  IMAD.MOV.U32 R16, RZ, RZ, RZ ;  /* 0x000000ffff107224 */ /* 0x000fe200078e00ff */
[----:B------:R-:W-:Y:S01]  /*2190*/  IADD3 R43, R15, R18, RZ ;  /* 0x000000120f2b7210 */ /* 0x000fe20007ffe0ff */
[----:B------:R-:W-:Y:S02]  /*21a0*/  IMAD.MOV.U32 R5, RZ, RZ, RZ ;  /* 0x000000ffff057224 */ /* 0x000fe400078e00ff */
[----:B------:R-:W-:-:S05]  /*21b0*/  IMAD.WIDE R24, R25, 0x4, R22 ;  /* 0x0000000419187825 */ /* 0x000fca00078e0216 */
[----:B------:R0:W3:Y:S01]  /*21c0*/  @P4 LDG.E.EL R5, desc[UR8][R24.64] ;  /* 0x0000000818054981 */ /* 0x0000e2000c2e1900 */
[----:B------:R-:W-:Y:S01]  /*21d0*/  IMAD.WIDE R20, R21, 0x4, R22 ;  /* 0x0000000415147825 */ /* 0x000fe200078e0216 */
[----:B0-----:R-:W-:-:S06]  /*21e0*/  CS2R R24, SRZ ;  /* 0x0000000000187805 */ /* 0x001fcc000001ff00 */
[----:B------:R-:W3:Y:S01]  /*21f0*/  @P3 LDG.E.EL R24, desc[UR8][R20.64] ;  /* 0x0000000814183981 */ /* 0x000ee2000c2e1900 */
[----:B------:R-:W-:-:S05]  /*2200*/  IADD3 R19, R19, R18, RZ ;  /* 0x0000001213137210 */ /* 0x000fca0007ffe0ff */
[----:B------:R-:W-:-:S05]  /*2210*/  IMAD.WIDE R18, R19, 0x4, R22 ;  /* 0x0000000413127825 */ /* 0x000fca00078e0216 */
[----:B------:R-:W3:Y:S01]  /*2220*/  @P5 LDG.E.EL R25, desc[UR8][R18.64] ;  /* 0x0000000812195981 */ /* 0x000ee2000c2e1900 */
[----:B--2---:R-:W-:-:S05]  /*2230*/  SEL R37, R14, RZ, P0 ;  /* 0x000000ff0e257207 */ /* 0x004fca0000000000 */
[----:B------:R-:W-:Y:S01]  /*2240*/  FADD R37, R34, R37 ;  /* 0x0000002522257221 */ /* 0x000fe20000000000 */
[----:B------:R-:W-:Y:S01]  /*2250*/  MOV R34, RZ ;  /* 0x000000ff00227202 */ /* 0x000fe20000000f00 */
[----:B------:R-:W-:-:S05]  /*2260*/  IMAD.WIDE R14, R41, 0x4, R22 ;  /* 0x00000004290e7825 */ /* 0x000fca00078e0216 */
[----:B------:R0:W2:Y:S04]  /*2270*/  @P0 LDG.E.EL R34, desc[UR8][R6.64] ;  /* 0x0000000806220981 */ /* 0x0000a8000c2e1900 */
[----:B------:R-:W2:Y:S01]  /*2280*/  @P2 LDG.E.EL R30, desc[UR8][R14.64] ;  /* 0x000000080e1e2981 */ /* 0x000ea2000c2e1900 */
[----:B0-----:R-:W-:-:S05]  /*2290*/  IMAD.WIDE R6, R39, 0x4, R22 ;  /* 0x0000000427067825 */ /* 0x001fca00078e0216 */
[----:B------:R0:W2:Y:S01]  /*22a0*/  @P1 LDG.E.EL R16, desc[UR8][R6.64] ;  /* 0x0000000806101981 */ /* 0x0000a2000c2e1900 */
[----:B------:R-:W-:-:S04]  /*22b0*/  IMAD.WIDE R22, R43, 0x4, R22 ;  /* 0x000000042b167825 */ /* 0x000fc800078e0216 */
[----:B0-----:R-:W-:-:S06]  /*22c0*/  IMAD.MOV.U32 R6, RZ, RZ, RZ ;  /* 0x000000ffff067224 */ /* 0x001fcc00078e00ff */
[----:B------:R0:W2:Y:S01]  /*22d0*/  @P6 LDG.E.EL R6, desc[UR8][R22.64] ;  /* 0x0000000816066981 */ /* 0x0000a2000c2e1900 */
[----:B------:R-:W-:Y:S01]  /*22e0*/  MOV R7, 0xfffffffe ;  /* 0xfffffffe00077802 */ /* 0x000fe20000000f00 */
[----:B------:R-:W-:Y:S01]  /*22f0*/  IMAD.SHL.U32 R38, R9, 0x2, RZ ;  /* 0x0000000209267824 */ /* 0x000fe200078e00ff */
[----:B------:R-:W-:-:S03]  /*2300*/  SHF.L.U32 R14, R4, 0x2, RZ ;  /* 0x00000002040e7819 */ /* 0x000fc600000006ff */
[----:B------:R-:W-:-:S04]  /*2310*/  IMAD R7, R4, R7, 0x1 ;  /* 0x0000000104077424 */ /* 0x000fc800078e0207 */
[----:B------:R-:W-:-:S04]  /*2320*/  IMAD.IADD R15, R7, 0x1, -R38 ;  /* 0x00000001070f7824 */ /* 0x000fc800078e0a26 */
[----:B------:R-:W-:Y:S01]  /*2330*/  IMAD R20, R9, R14, R15 ;  /* 0x0000000e09147224 */ /* 0x000fe200078e020f */
[----:B------:R-:W-:Y:S01]  /*2340*/  LEA R9, R4, 0x2, 0x1 ;  /* 0x0000000204097811 */ /* 0x000fe200078e08ff */
[----:B------:R-:W-:-:S03]  /*2350*/  IMAD.MOV R15, RZ, RZ, -R38 ;  /* 0x000000ffff0f7224 */ /* 0x000fc600078e0a26 */
[----:B------:R-:W-:Y:S02]  /*2360*/  IADD3 R20, R9, R20, RZ ;  /* 0x0000001409147210 */ /* 0x000fe40007ffe0ff */
[----:B------:R-:W-:-:S03]  /*2370*/  IADD3 R4, R38, 0x2, RZ ;  /* 0x0000000226047810 */ /* 0x000fc60007ffe0ff */
[----:B------:R-:W-:Y:S02]  /*2380*/  IMAD R15, R9, R15, R20 ;  /* 0x0000000f090f7224 */ /* 0x000fe400078e0214 */
[----:B------:R-:W-:Y:S02]  /*2390*/  IMAD.SHL.U32 R18, R17, 0x2, RZ ;  /* 0x0000000211127824 */ /* 0x000fe400078e00ff */
[----:B------:R-:W-:-:S05]  /*23a0*/  IMAD.IADD R15, R4, 0x1, R15 ;  /* 0x00000001040f7824 */ /* 0x000fca00078e020f */
[----:B------:R-:W-:Y:S02]  /*23b0*/  LEA R4, R4, R15, 0x1 ;  /* 0x0000000f04047211 */ /* 0x000fe400078e08ff */
[----:B------:R-:W-:-:S05]  /*23c0*/  IADD3 R15, -R18, R7, RZ ;  /* 0x00000007120f7210 */ /* 0x000fca0007ffe1ff */
[----:B------:R-:W-:Y:S01]  /*23d0*/  IMAD R20, R17, R14, R15 ;  /* 0x0000000e11147224 */ /* 0x000fe200078e020f */
[----:B------:R-:W-:-:S03]  /*23e0*/  IADD3 R15, -R18, RZ, RZ ;  /* 0x000000ff120f7210 */ /* 0x000fc60007ffe1ff */
[----:B------:R-:W-:-:S04]  /*23f0*/  IMAD.IADD R20, R9, 0x1, R20 ;  /* 0x0000000109147824 */ /* 0x000fc800078e0214 */
[----:B------:R-:W-:Y:S02]  /*2400*/  IMAD R20, R9, R15, R20 ;  /* 0x0000000f09147224 */ /* 0x000fe400078e0214 */
[----:B------:R-:W-:-:S05]  /*2410*/  VIADD R15, R18, 0x2 ;  /* 0x00000002120f7836 */ /* 0x000fca0000000000 */
[----:B------:R-:W-:-:S05]  /*2420*/  IADD3 R20, R15, R20, RZ ;  /* 0x000000140f147210 */ /* 0x000fca0007ffe0ff */
[----:B------:R-:W-:Y:S01]  /*2430*/  IMAD R15, R15, 0x2, R20 ;  /* 0x000000020f0f7824 */ /* 0x000fe200078e0214 */
[----:B------:R-:W-:-:S05]  /*2440*/  SHF.L.U32 R20, R13, 0x1, RZ ;  /* 0x000000010d147819 */ /* 0x000fca00000006ff */
[----:B------:R-:W-:-:S04]  /*2450*/  IMAD.IADD R17, R7, 0x1, -R20 ;  /* 0x0000000107117824 */ /* 0x000fc800078e0a14 */
[----:B------:R-:W-:Y:S02]  /*2460*/  IMAD R18, R13, R14, R17 ;  /* 0x0000000e0d127224 */ /* 0x000fe400078e0211 */
[----:B0-----:R-:W-:-:S03]  /*2470*/  IMAD.MOV R22, RZ, RZ, -R20 ;  /* 0x000000ffff167224 */ /* 0x001fc600078e0a14 */
[----:B------:R-:W-:-:S05]  /*2480*/  IADD3 R18, R9, R18, RZ ;  /* 0x0000001209127210 */ /* 0x000fca0007ffe0ff */
[----:B------:R-:W-:Y:S01]  /*2490*/  IMAD R22, R9, R22, R18 ;  /* 0x0000001609167224 */ /* 0x000fe200078e0212 */
[----:B------:R-:W-:-:S05]  /*24a0*/  SHF.L.U32 R18, R11, 0x1, RZ ;  /* 0x000000010b127819 */ /* 0x000fca00000006ff */
[----:B------:R-:W-:-:S04]  /*24b0*/  IMAD.IADD R7, R7, 0x1, -R18 ;  /* 0x0000000107077824 */ /* 0x000fc800078e0a12 */
[----:B------:R-:W-:Y:S02]  /*24c0*/  IMAD R14, R11, R14, R7 ;  /* 0x0000000e0b0e7224 */ /* 0x000fe400078e0207 */
[----:B------:R-:W-:-:S03]  /*24d0*/  IMAD.MOV R11, RZ, RZ, -R18 ;  /* 0x000000ffff0b7224 */ /* 0x000fc600078e0a12 */
[----:B------:R-:W-:Y:S01]  /*24e0*/  IADD3 R14, R9, R14, RZ ;  /* 0x0000000e090e7210 */ /* 0x000fe20007ffe0ff */
[----:B------:R-:W0:Y:S01]  /*24f0*/  S2R R7, SR_TID.X ;  /* 0x0000000000077919 */ /* 0x000e220000002100 */
[----:B------:R-:W-:-:S03]  /*2500*/  IADD3 R17, R18, 0x2, RZ ;  /* 0x0000000212117810 */ /* 0x000fc60007ffe0ff */
[----:B------:R-:W-:Y:S01]  /*2510*/  IMAD R14, R9, R11, R14 ;  /* 0x0000000b090e7224 */ /* 0x000fe200078e020e */
[----:B---3--:R-:W-:Y:S02]  /*2520*/  SEL R19, R26, RZ, P1 ;  /* 0x000000ff1a137207 */ /* 0x008fe40000800000 */
[----:B-----5:R-:W-:Y:S01]  /*2530*/  SEL R18, R12, RZ, P4 ;  /* 0x000000ff0c127207 */ /* 0x020fe20002000000 */
[C---:B------:R-:W-:Y:S01]  /*2540*/  IMAD.IADD R12, R17.reuse, 0x1, R14 ;  /* 0x00000001110c7824 */ /* 0x040fe200078e020e */
[----:B------:R-:W-:Y:S01]  /*2550*/  I2FP.F32.S32 R14, R4 ;  /* 0x00000004000e7245 */ /* 0x000fe20000201400 */
[----:B------:R-:W-:Y:S01]  /*2560*/  FADD R40, R40, R19 ;  /* 0x0000001328287221 */ /* 0x000fe20000000000 */
[----:B------:R-:W-:Y:S02]  /*2570*/  IADD3 R13, R20, 0x2, RZ ;  /* 0x00000002140d7810 */ /* 0x000fe40007ffe0ff */
[----:B------:R-:W-:Y:S02]  /*2580*/  I2FP.F32.S32 R15, R15 ;  /* 0x0000000f000f7245 */ /* 0x000fe40000201400 */
[----:B------:R-:W-:Y:S01]  /*2590*/  LEA R12, R17, R12, 0x1 ;  /* 0x0000000c110c7211 */ /* 0x000fe200078e08ff */
[----:B------:R-:W-:Y:S01]  /*25a0*/  IMAD.IADD R22, R13, 0x1, R22 ;  /* 0x000000010d167824 */ /* 0x000fe200078e0216 */
[----:B----4-:R-:W-:-:S02]  /*25b0*/  SEL R27, R27, RZ, P2 ;  /* 0x000000ff1b1b7207 */ /* 0x010fc40001000000 */
[----:B------:R-:W-:Y:S02]  /*25c0*/  SEL R8, R8, RZ, P3 ;  /* 0x000000ff08087207 */ /* 0x000fe40001800000 */
[----:B------:R-:W-:Y:S02]  /*25d0*/  SEL R5, R5, RZ, P4 ;  /* 0x000000ff05057207 */ /* 0x000fe40002000000 */
[----:B------:R-:W-:Y:S02]  /*25e0*/  LEA R13, R13, R22, 0x1 ;  /* 0x000000160d0d7211 */ /* 0x000fe400078e08ff */
[----:B------:R-:W-:Y:S01]  /*25f0*/  FSETP.GEU.AND P4, PT, |R15|, 1.175494350822287508e-38, PT ;  /* 0x008000000f00780b */ /* 0x000fe20003f8e200 */
[----:B------:R-:W-:Y:S01]  /*2600*/  FADD R8, R45, R8 ;  /* 0x000000082d087221 */ /* 0x000fe20000000000 */
[----:B------:R-:W-:Y:S01]  /*2610*/  SEL R21, R24, RZ, P3 ;  /* 0x000000ff18157207 */ /* 0x000fe20001800000 */
[----:B------:R-:W-:Y:S01]  /*2620*/  FADD R18, R31, R18 ;  /* 0x000000121f127221 */ /* 0x000fe20000000000 */
[----:B------:R-:W-:Y:S01]  /*2630*/  I2FP.F32.S32 R13, R13 ;  /* 0x0000000d000d7245 */ /* 0x000fe20000201400 */
[----:B------:R-:W1:Y:S01]  /*2640*/  S2UR UR6, SR_CgaCtaId ;  /* 0x00000000000679c3 */ /* 0x000e620000008800 */
[----:B------:R-:W-:Y:S01]  /*2650*/  FADD R28, R28, R33 ;  /* 0x000000211c1c7221 */ /* 0x000fe20000000000 */
[----:B------:R-:W-:Y:S01]  /*2660*/  FADD R4, R8, R21 ;  /* 0x0000001508047221 */ /* 0x000fe20000000000 */
[----:B------:R-:W-:Y:S01]  /*2670*/  FADD R5, R18, R5 ;  /* 0x0000000512057221 */ /* 0x000fe20000000000 */
[----:B------:R-:W-:-:S02]  /*2680*/  FSETP.GT.AND P3, PT, |R13|, 8.50705917302346158658e+37, PT ;  /* 0x7e8000000d00780b */ /* 0x000fc40003f64200 */
[----:B------:R-:W-:Y:S02]  /*2690*/  I2FP.F32.S32 R12, R12 ;  /* 0x0000000c000c7245 */ /* 0x000fe40000201400 */
[----:B0-----:R-:W-:Y:S02]  /*26a0*/  SHF.R.U32.HI R11, RZ, 0x1, R7 ;  /* 0x00000001ff0b7819 */ /* 0x001fe40000011607 */
[----:B------:R-:W-:Y:S02]  /*26b0*/  LOP3.LUT R9, R7, 0x40, RZ, 0xc0, !PT ;  /* 0x0000004007097812 */ /* 0x000fe400078ec0ff */
[----:B------:R-:W-:Y:S02]  /*26c0*/  SGXT.U32 R11, R11, 0x5 ;  /* 0x000000050b0b781a */ /* 0x000fe40000000000 */
[----:B------:R-:W-:Y:S01]  /*26d0*/  SHF.R.U32.HI R20, RZ, 0x1, R9 ;  /* 0x00000001ff147819 */ /* 0x000fe20000011609 */
[----:B------:R-:W-:Y:S01]  /*26e0*/  UMOV UR5, 0x400 ;  /* 0x0000040000057882 */ /* 0x000fe20000000000 */
[----:B------:R-:W-:-:S02]  /*26f0*/  SEL R35, R35, RZ, P5 ;  /* 0x000000ff23237207 */ /* 0x000fc40002800000 */
[----:B------:R-:W-:Y:S02]  /*2700*/  LOP3.LUT R38, R11, R20, RZ, 0xfc, !PT ;  /* 0x000000140b267212 */ /* 0x000fe400078efcff */
[----:B------:R-:W-:Y:S02]  /*2710*/  LOP3.LUT R20, R7, 0x1, RZ, 0xc0, !PT ;  /* 0x0000000107147812 */ /* 0x000fe400078ec0ff */
[----:B------:R-:W-:Y:S01]  /*2720*/  SEL R36, R36, RZ, P6 ;  /* 0x000000ff24247207 */ /* 0x000fe20003000000 */
[----:B-1----:R-:W-:Y:S02]  /*2730*/  UPRMT UR5, UR6, 0x654, UR5 ;  /* 0x0000065406057896 */ /* 0x002fe40008000005 */
[----:B------:R-:W-:Y:S01]  /*2740*/  IMAD.SHL.U32 R9, R20, 0x200, RZ ;  /* 0x0000020014097824 */ /* 0x000fe200078e00ff */
[----:B------:R-:W-:Y:S01]  /*2750*/  SEL R25, R25, RZ, P5 ;  /* 0x000000ff19197207 */ /* 0x000fe20002800000 */
[----:B------:R-:W-:Y:S01]  /*2760*/  FADD R32, R32, R35 ;  /* 0x0000002320207221 */ /* 0x000fe20000000000 */
[----:B------:R-:W-:Y:S01]  /*2770*/  FADD R10, R10, R27 ;  /* 0x0000001b0a0a7221 */ /* 0x000fe20000000000 */
[----:B------:R-:W-:Y:S01]  /*2780*/  FADD R29, R29, R36 ;  /* 0x000000241d1d7221 */ /* 0x000fe20000000000 */
[----:B------:R-:W-:-:S02]  /*2790*/  LEA R20, R20, UR5, 0x5 ;  /* 0x0000000514147c11 */ /* 0x000fc4000f8e28ff */
[----:B------:R-:W-:Y:S02]  /*27a0*/  LOP3.LUT R11, R38, R9, RZ, 0xfc, !PT ;  /* 0x00000009260b7212 */ /* 0x000fe400078efcff */
[----:B------:R-:W-:Y:S02]  /*27b0*/  LEA.HI R22, R9, UR5, RZ, 0x1c ;  /* 0x0000000509167c11 */ /* 0x000fe4000f8fe0ff */
[----:B------:R-:W-:-:S03]  /*27c0*/  LEA R9, R11, R20, 0x2 ;  /* 0x000000140b097211 */ /* 0x000fc600078e10ff */
[----:B------:R-:W-:Y:S01]  /*27d0*/  IMAD R11, R11, 0x4, R22 ;  /* 0x000000040b0b7824 */ /* 0x000fe200078e0216 */
[----:B------:R-:W-:Y:S02]  /*27e0*/  LEA.HI R3, R3, R0, RZ, 0xa ;  /* 0x0000000003037211 */ /* 0x000fe400078f50ff */
[----:B------:R-:W-:Y:S02]  /*27f0*/  SHF.R.U32.HI R18, RZ, 0x6, R2 ;  /* 0x00000006ff127819 */ /* 0x000fe40000011602 */
[----:B--2---:R-:W-:Y:S02]  /*2800*/  SEL R34, R34, RZ, P0 ;  /* 0x000000ff22227207 */ /* 0x004fe40000000000 */
[----:B------:R-:W-:Y:S02]  /*2810*/  FSETP.GT.AND P0, PT, |R15|, 8.50705917302346158658e+37, PT ;  /* 0x7e8000000f00780b */ /* 0x000fe40003f04200 */
[----:B------:R-:W-:Y:S02]  /*2820*/  SEL R17, R30, RZ, P2 ;  /* 0x000000ff1e117207 */ /* 0x000fe40001000000 */
[----:B------:R-:W-:-:S02]  /*2830*/  FSETP.GEU.AND P2, PT, |R14|, 1.175494350822287508e-38, PT ;  /* 0x008000000e00780b */ /* 0x000fc40003f4e200 */
[----:B------:R-:W-:Y:S02]  /*2840*/  SEL R19, R16, RZ, P1 ;  /* 0x000000ff10137207 */ /* 0x000fe40000800000 */
[----:B------:R-:W-:Y:S01]  /*2850*/  FSETP.GT.AND P1, PT, |R14|, 8.50705917302346158658e+37, PT ;  /* 0x7e8000000e00780b */ /* 0x000fe20003f24200 */
[----:B------:R-:W-:-:S04]  /*2860*/  FADD R34, R37, R34 ;  /* 0x0000002225227221 */ /* 0x000fc80000000000 */
[----:B------:R-:W-:Y:S01]  /*2870*/  @P0 FMUL R15, R15, 0.25 ;  /* 0x3e8000000f0f0820 */ /* 0x000fe20000400000 */
[----:B------:R-:W-:Y:S01]  /*2880*/  @P0 FMUL R28, R28, 0.25 ;  /* 0x3e8000001c1c0820 */ /* 0x000fe20000400000 */
[----:B------:R-:W-:Y:S01]  /*2890*/  @P0 FMUL R4, R4, 0.25 ;  /* 0x3e80000004040820 */ /* 0x000fe20000400000 */
[----:B------:R-:W-:Y:S01]  /*28a0*/  FSETP.GEU.AND P0, PT, |R13|, 1.175494350822287508e-38, PT ;  /* 0x008000000d00780b */ /* 0x000fe20003f0e200 */
[----:B------:R-:W-:-:S04]  /*28b0*/  @!P4 FMUL R15, R15, 16777216 ;  /* 0x4b8000000f0fc820 */ /* 0x000fc80000400000 */
[----:B------:R-:W-:Y:S01]  /*28c0*/  @P1 FMUL R14, R14, 0.25 ;  /* 0x3e8000000e0e1820 */ /* 0x000fe20000400000 */
[----:B------:R-:W-:Y:S01]  /*28d0*/  @P1 FMUL R34, R34, 0.25 ;  /* 0x3e80000022221820 */ /* 0x000fe20000400000 */
[----:B------:R-:W-:Y:S02]  /*28e0*/  @P1 FMUL R5, R5, 0.25 ;  /* 0x3e80000005051820 */ /* 0x000fe40000400000 */
[----:B------:R-:W-:Y:S01]  /*28f0*/  @!P2 FMUL R14, R14, 16777216 ;  /* 0x4b8000000e0ea820 */ /* 0x000fe20000400000 */
[----:B------:R-:W-:Y:S01]  /*2900*/  FSETP.GT.AND P1, PT, |R12|, 8.50705917302346158658e+37, PT ;  /* 0x7e8000000c00780b */ /* 0x000fe20003f24200 */
[----:B------:R-:W-:Y:S01]  /*2910*/  @!P2 FMUL R34, R34, 16777216 ;  /* 0x4b8000002222a820 */ /* 0x000fe20000400000 */
[----:B------:R-:W-:Y:S01]  /*2920*/  @!P2 FMUL R5, R5, 16777216 ;  /* 0x4b8000000505a820 */ /* 0x000fe20000400000 */
[----:B------:R-:W-:Y:S02]  /*2930*/  FSETP.GEU.AND P2, PT, |R12|, 1.175494350822287508e-38, PT ;  /* 0x008000000c00780b */ /* 0x000fe40003f4e200 */
[----:B------:R-:W0:Y:S01]  /*2940*/  MUFU.RCP R14, R14 ;  /* 0x0000000e000e7308 */ /* 0x000e220000001000 */
[----:B------:R-:W-:-:S07]  /*2950*/  @P3 FMUL R13, R13, 0.25 ;  /* 0x3e8000000d0d3820 */ /* 0x000fce0000400000 */
[----:B------:R-:W1:Y:S01]  /*2960*/  MUFU.RCP R15, R15 ;  /* 0x0000000f000f7308 */ /* 0x000e620000001000 */
[----:B------:R-:W-:Y:S01]  /*2970*/  @!P0 FMUL R13, R13, 16777216 ;  /* 0x4b8000000d0d8820 */ /* 0x000fe20000400000 */
[----:B------:R-:W-:Y:S01]  /*2980*/  @P1 FMUL R12, R12, 0.25 ;  /* 0x3e8000000c0c1820 */ /* 0x000fe20000400000 */
[----:B------:R-:W-:-:S03]  /*2990*/  @!P4 FMUL R4, R4, 16777216 ;  /* 0x4b8000000404c820 */ /* 0x000fc60000400000 */
[----:B------:R-:W-:Y:S01]  /*29a0*/  @!P2 FMUL R12, R12, 16777216 ;  /* 0x4b8000000c0ca820 */ /* 0x000fe20000400000 */
[C---:B0-----:R-:W-:Y:S01]  /*29b0*/  FMUL R34, R14.reuse, R34 ;  /* 0x000000220e227220 */ /* 0x041fe20000400000 */
[----:B------:R-:W0:Y:S01]  /*29c0*/  MUFU.RCP R13, R13 ;  /* 0x0000000d000d7308 */ /* 0x000e220000001000 */
[----:B------:R-:W-:Y:S01]  /*29d0*/  FMUL R14, R14, R5 ;  /* 0x000000050e0e7220 */ /* 0x000fe20000400000 */
[----:B------:R-:W-:Y:S01]  /*29e0*/  SEL R6, R6, RZ, P6 ;  /* 0x000000ff06067207 */ /* 0x000fe20003000000 */
[----:B------:R-:W-:Y:S01]  /*29f0*/  FADD R19, R40, R19 ;  /* 0x0000001328137221 */ /* 0x000fe20000000000 */
[----:B------:R-:W-:Y:S01]  /*2a00*/  @!P4 FMUL R28, R28, 16777216 ;  /* 0x4b8000001c1cc820 */ /* 0x000fe20000400000 */
[----:B------:R-:W-:Y:S01]  /*2a10*/  FADD R10, R10, R17 ;  /* 0x000000110a0a7221 */ /* 0x000fe20000000000 */
[----:B-1----:R-:W-:Y:S02]  /*2a20*/  FMUL R8, R15, R4 ;  /* 0x000000040f087220 */ /* 0x002fe40000400000 */
[----:B------:R-:W1:Y:S01]  /*2a30*/  MUFU.RCP R5, R12 ;  /* 0x0000000c00057308 */ /* 0x000e620000001000 */
[----:B------:R-:W-:Y:S01]  /*2a40*/  FADD R4, R32, R25 ;  /* 0x0000001920047221 */ /* 0x000fe20000000000 */
[----:B------:R-:W-:Y:S01]  /*2a50*/  FADD R6, R29, R6 ;  /* 0x000000061d067221 */ /* 0x000fe20000000000 */
[----:B------:R-:W-:Y:S01]  /*2a60*/  @P3 FMUL R19, R19, 0.25 ;  /* 0x3e80000013133820 */ /* 0x000fe20000400000 */
[----:B------:R-:W-:Y:S01]  /*2a70*/  FMUL R28, R15, R28 ;  /* 0x0000001c0f1c7220 */ /* 0x000fe20000400000 */
[----:B------:R-:W-:Y:S01]  /*2a80*/  @P3 FMUL R4, R4, 0.25 ;  /* 0x3e80000004043820 */ /* 0x000fe20000400000 */
[----:B------:R-:W-:Y:S01]  /*2a90*/  @P1 FMUL R10, R10, 0.25 ;  /* 0x3e8000000a0a1820 */ /* 0x000fe20000400000 */
[----:B------:R-:W-:Y:S01]  /*2aa0*/  @P1 FMUL R6, R6, 0.25 ;  /* 0x3e80000006061820 */ /* 0x000fe20000400000 */
[----:B------:R-:W-:Y:S01]  /*2ab0*/  @!P0 FMUL R19, R19, 16777216 ;  /* 0x4b80000013138820 */ /* 0x000fe20000400000 */
[----:B------:R-:W-:Y:S01]  /*2ac0*/  @!P0 FMUL R4, R4, 16777216 ;  /* 0x4b80000004048820 */ /* 0x000fe20000400000 */
[----:B------:R-:W-:Y:S01]  /*2ad0*/  STS [R9], R28 ;  /* 0x0000001c09007388 */ /* 0x000fe20000000800 */
[----:B------:R-:W-:Y:S01]  /*2ae0*/  @!P2 FMUL R10, R10, 16777216 ;  /* 0x4b8000000a0aa820 */ /* 0x000fe20000400000 */
[----:B------:R-:W-:-:S02]  /*2af0*/  @!P2 FMUL R6, R6, 16777216 ;  /* 0x4b8000000606a820 */ /* 0x000fc40000400000 */
[----:B------:R2:W-:Y:S01]  /*2b00*/  STS [R11+0x410], R8 ;  /* 0x000410080b007388 */ /* 0x0005e20000000800 */
[----:B0-----:R-:W-:Y:S01]  /*2b10*/  FMUL R16, R13, R4 ;  /* 0x000000040d107220 */ /* 0x001fe20000400000 */
[----:B-1----:R-:W-:Y:S02]  /*2b20*/  FMUL R10, R5, R10 ;  /* 0x0000000a050a7220 */ /* 0x002fe40000400000 */
[----:B------:R-:W-:Y:S04]  /*2b30*/  STS [R9+0x100], R34 ;  /* 0x0001002209007388 */ /* 0x000fe80000000800 */
[----:B------:R0:W-:Y:S01]  /*2b40*/  STS [R11+0x510], R14 ;  /* 0x0005100e0b007388 */ /* 0x0001e20000000800 */
[----:B--2---:R-:W-:Y:S01]  /*2b50*/  FMUL R8, R13, R19 ;  /* 0x000000130d087220 */ /* 0x004fe20000400000 */
[----:B------:R-:W-:Y:S01]  /*2b60*/  SHF.R.U32.HI R4, RZ, 0x2, R7 ;  /* 0x00000002ff047819 */ /* 0x000fe20000011607 */
[----:B------:R-:W-:Y:S01]  /*2b70*/  IMAD.SHL.U32 R17, R7, 0x4, RZ ;  /* 0x0000000407117824 */ /* 0x000fe200078e00ff */
[----:B------:R-:W1:Y:S02]  /*2b80*/  LDC.64 R12, c[0x0][0x218] ;  /* 0x00008600ff0c7b82 */ /* 0x000e640000000a00 */
[----:B------:R-:W-:Y:S01]  /*2b90*/  STS [R9+0x200], R8 ;  /* 0x0002000809007388 */ /* 0x000fe20000000800 */
[----:B0-----:R-:W-:-:S03]  /*2ba0*/  FMUL R14, R5, R6 ;  /* 0x00000006050e7220 */ /* 0x001fc60000400000 */
[----:B------:R-:W-:Y:S04]  /*2bb0*/  STS [R11+0x610], R16 ;  /* 0x000610100b007388 */ /* 0x000fe80000000800 */
[----:B------:R0:W-:Y:S04]  /*2bc0*/  STS [R9+0x300], R10 ;  /* 0x0003000a09007388 */ /* 0x0001e80000000800 */
[----:B------:R-:W-:Y:S01]  /*2bd0*/  STS [R11+0x710], R14 ;  /* 0x0007100e0b007388 */ /* 0x000fe20000000800 */
[----:B------:R-:W-:Y:S02]  /*2be0*/  LOP3.LUT R4, R4, 0x10, RZ, 0xc0, !PT ;  /* 0x0000001004047812 */ /* 0x000fe400078ec0ff */
[----:B------:R-:W-:-:S02]  /*2bf0*/  LOP3.LUT R17, R17, 0x1fc, RZ, 0xc0, !PT ;  /* 0x000001fc11117812 */ /* 0x000fc400078ec0ff */
[----:B------:R-:W-:-:S05]  /*2c00*/  IADD3 R4, R4, UR5, RZ ;  /* 0x0000000504047c10 */ /* 0x000fca000fffe0ff */
[----:B------:R-:W-:Y:S01]  /*2c10*/  IMAD R4, R17, 0x4, R4 ;  /* 0x0000000411047824 */ /* 0x000fe200078e0204 */
[----:B------:R-:W-:Y:S01]  /*2c20*/  BAR.SYNC.DEFER_BLOCKING 0x0 ;  /* 0x0000000000007b1d */ /* 0x000fe20000010000 */
[----:B------:R-:W-:-:S04]  /*2c30*/  LOP3.LUT R15, R3, 0xfffffc00, RZ, 0xc0, !PT ;  /* 0xfffffc00030f7812 */ /* 0x000fc800078ec0ff */
[----:B------:R-:W-:Y:S02]  /*2c40*/  IADD3 R2, R0, -R15, RZ ;  /* 0x8000000f00027210 */ /* 0x000fe40007ffe0ff */
[----:B------:R-:W-:Y:S01]  /*2c50*/  SGXT.U32 R0, R18, 0x1 ;  /* 0x000000011200781a */ /* 0x000fe20000000000 */
[----:B------:R-:W2:Y:S01]  /*2c60*/  LDS.128 R4, [R4] ;  /* 0x0000000004047984 */ /* 0x000ea20000000c00 */
[----:B------:R-:W-:Y:S02]  /*2c70*/  SHF.R.S32.HI R3, RZ, 0xa, R3 ;  /* 0x0000000aff037819 */ /* 0x000fe40000011403 */
[----:B------:R-:W-:-:S03]  /*2c80*/  LOP3.LUT R0, R0, UR4, RZ, 0xfc, !PT ;  /* 0x0000000400007c12 */ /* 0x000fc6000f8efcff */
[----:B0-----:R-:W-:Y:S01]  /*2c90*/  IMAD R9, R3, 0x8c00, R2 ;  /* 0x00008c0003097824 */ /* 0x001fe200078e0202 */
[C---:B------:R-:W-:Y:S02]  /*2ca0*/  LOP3.LUT R2, R0.reuse, 0x2, RZ, 0xfc, !PT ;  /* 0x0000000200027812 */ /* 0x040fe400078efcff */
[----:B------:R-:W-:Y:S02]  /*2cb0*/  LOP3.LUT R8, R17, 0x200, RZ, 0xfc, !PT ;  /* 0x0000020011087812 */ /* 0x000fe400078efcff */
[----:B------:R-:W-:Y:S02]  /*2cc0*/  ISETP.GE.AND P1, PT, R0, 0x3, PT ;  /* 0x000000030000780c */ /* 0x000fe40003f26270 */
[----:B------:R-:W-:Y:S01]  /*2cd0*/  ISETP.GE.AND P0, PT, R2, 0x3, PT ;  /* 0x000000030200780c */ /* 0x000fe20003f06270 */
[----:B------:R-:W-:Y:S01]  /*2ce0*/  IMAD R3, R0, 0x400, R9 ;  /* 0x0000040000037824 */ /* 0x000fe200078e0209 */
[----:B------:R-:W-:-:S03]  /*2cf0*/  SHF.R.U32.HI R8, RZ, 0x4, R8 ;  /* 0x00000004ff087819 */ /* 0x000fc60000011608 */
[----:B-1----:R-:W-:Y:S01]  /*2d00*/  IMAD.WIDE R2, R3, 0x4, R12 ;  /* 0x0000000403027825 */ /* 0x002fe200078e020c */
[----:B------:R-:W-:-:S04]  /*2d10*/  LOP3.LUT R8, R8, 0x30, RZ, 0xc0, !PT ;  /* 0x0000003008087812 */ /* 0x000fc800078ec0ff */
[----:B------:R-:W-:-:S05]  /*2d20*/  IADD3 R8, R8, UR5, RZ ;  /* 0x0000000508087c10 */ /* 0x000fca000fffe0ff */
[----:B------:R-:W-:Y:S01]  /*2d30*/  IMAD R8, R17, 0x4, R8 ;  /* 0x0000000411087824 */ /* 0x000fe200078e0208 */
[----:B--2---:R0:W-:Y:S02]  /*2d40*/  @!P1 STG.E.128 desc[UR8][R2.64], R4 ;  /* 0x0000000402009986 */ /* 0x0041e4000c101d08 */
[----:B0-----:R-:W-:Y:S05]  /*2d50*/  @P0 EXIT ;  /* 0x000000000000094d */ /* 0x001fea0003800000 */
[----:B0-----:R-:W0:Y:S01]  /*2d60*/  LDS.128 R4, [R8+0x800] ;  /* 0x0008000008047984 */ /* 0x001e220000000c00 */
[----:B------:R-:W-:-:S04]  /*2d70*/  LOP3.LUT R0, R0, 0x2, RZ, 0xfc, !PT ;  /* 0x0000000200007812 */ /* 0x000fc800078efcff */
[----:B------:R-:W-:-:S05]  /*2d80*/  LEA R9, R0, R9, 0xa ;  /* 0x0000000900097211 */ /* 0x000fca00078e50ff */
[----:B------:R-:W-:-:S05]  /*2d90*/  IMAD.WIDE R12, R9, 0x4, R12 ;  /* 0x00000004090c7825 */ /* 0x000fca00078e020c */
[----:B0-----:R-:W-:Y:S01]  /*2da0*/  STG.E.128 desc[UR8][R12.64], R4 ;  /* 0x000000040c007986 */ /* 0x001fe2000c101d08 */
[----:B------:R-:W-:Y:S05]  /*2db0*/  EXIT ;  /* 0x000000000000794d */ /* 0x000fea0003800000 */
.L_x_0:
[----:B------:R-:W-:-:S00]  /*2dc0*/  BRA `(.L_x_0) ;  /* 0xfffffffc00fc7947 */ /* 0x000fc0000383ffff */
[----:B------:R-:W-:-:S00]  /*2dd0*/  NOP ;  /* 0x0000000000007918 */ /* 0x000fc00000000000 */
        /* <DEDUP_REMOVED lines=10> */
.L_x_1:


//--------------------- .nv.shared.triton_poi_fused_avg_pool2d_7 --------------------------
	.section	.nv.shared.triton_poi_fused_avg_pool2d_7,"aw",@nobits
	.sectionflags	@""
	.align	16
	.zero		1024


//--------------------- .nv.constant0.triton_poi_fused_avg_pool2d_7 --------------------------
	.section	.nv.constant0.triton_poi_fused_avg_pool2d_7,"a",@progbits
	.sectionflags	@""
	.align	4
.nv.constant0.triton_poi_fused_avg_pool2d_7:
	.zero		552
